def matmul_kernel(
    a_ptr,
    b_ptr,
    c_ptr,
    M,
    N,
    K,
    stride_am,
    stride_ak,
    stride_bk,
    stride_bn,
    stride_cm,
    stride_cn,
    BLOCK_M: tl.constexpr,
    BLOCK_N: tl.constexpr,
    BLOCK_K: tl.constexpr,
    GROUP_M: tl.constexpr,
):
    pid = tl.program_id(axis=0)
    num_pid_m = tl.cdiv(M, BLOCK_M)
    num_pid_n = tl.cdiv(N, BLOCK_N)
    num_pid_in_group = GROUP_M * num_pid_n
    group_id = pid // num_pid_in_group
    first_pid_m = group_id * GROUP_M
    group_size_m = min(num_pid_m - first_pid_m, GROUP_M)
    pid_m = first_pid_m + ((pid % num_pid_in_group) % group_size_m)
    pid_n = (pid % num_pid_in_group) // group_size_m

    offs_am = (pid_m * BLOCK_M + tl.arange(0, BLOCK_M)) % M
    offs_bn = (pid_n * BLOCK_N + tl.arange(0, BLOCK_N)) % N
    offs_k = tl.arange(0, BLOCK_K)
    a_ptrs = a_ptr + offs_am[:, None] * stride_am + offs_k[None, :] * stride_ak
    b_ptrs = b_ptr + offs_k[:, None] * stride_bk + offs_bn[None, :] * stride_bn

    acc = tl.zeros((BLOCK_M, BLOCK_N), dtype=tl.float32)
    for kk in range(0, tl.cdiv(K, BLOCK_K)):
        a = tl.load(a_ptrs, mask=offs_k[None, :] < K - kk * BLOCK_K, other=0.0)
        b = tl.load(b_ptrs, mask=offs_k[:, None] < K - kk * BLOCK_K, other=0.0)
        acc = tl.dot(a, b, acc)
        a_ptrs += BLOCK_K * stride_ak
        b_ptrs += BLOCK_K * stride_bk

    c = acc.to(c_ptr.dtype.element_ty)
    offs_cm = pid_m * BLOCK_M + tl.arange(0, BLOCK_M)
    offs_cn = pid_n * BLOCK_N + tl.arange(0, BLOCK_N)
    c_ptrs = c_ptr + offs_cm[:, None] * stride_cm + offs_cn[None, :] * stride_cn
    mask = (offs_cm[:, None] < M) & (offs_cn[None, :] < N)
    tl.store(c_ptrs, c, mask=mask)

# config = {"BLOCK_K": 256, "BLOCK_M": 32, "BLOCK_N": 32, "GROUP_M": 8, "arch": "sm_90", "dtype": "fp8e4m3", "num_ctas": 1, "num_stages": 3, "num_warps": 4}
# arch = sm_90


// ===== COMPILED SASS (sm_90a) =====

	.target	sm_90a

	.elftype	@"ET_EXEC"


//--------------------- .note.nv.tkinfo           --------------------------
	.section	.note.nv.tkinfo,"",@"SHT_NOTE"
	.sectionflags	@"SHF_NOTE_NV_TKINFO"
	.tkinfo
        /*0018*/ 	.word	0x00000002
        /*0030*/ 	.string	""
        /*0030*/ 	.string	"ptxas"
        /*0030*/ 	.string	"Cuda compilation tools, release 13.0, V13.0.88"
        /*0030*/ 	.string	"Build cuda_13.0.r13.0/compiler.36424714_0"
        /*0030*/ 	.string	"-v  -suppress-debug-info  -lineinfo  -arch sm_90a "



//--------------------- .note.nv.cuinfo           --------------------------
	.section	.note.nv.cuinfo,"",@"SHT_NOTE"
	.sectionflags	@"SHF_NOTE_NV_CUINFO"
        /*0018*/ 	.short	0x0002
        /*001a*/ 	.short	0x005a
        /*001c*/ 	.short	0x0082
	.zero		2


//--------------------- .nv.info                  --------------------------
	.section	.nv.info,"",@"SHT_CUDA_INFO"
	.align	4


	//----- nvinfo : EIATTR_REGCOUNT
	.align		4
        /*0000*/ 	.byte	0x04, 0x2f
        /*0002*/ 	.short	(.L_1 - .L_0)
	.align		4
.L_0:
        /*0004*/ 	.word	index@(matmul_kernel)
        /*0008*/ 	.word	0x000000ff


	//----- nvinfo : EIATTR_FRAME_SIZE
	.align		4
.L_1:
        /*000c*/ 	.byte	0x04, 0x11
        /*000e*/ 	.short	(.L_3 - .L_2)
	.align		4
.L_2:
        /*0010*/ 	.word	index@(matmul_kernel)
        /*0014*/ 	.word	0x00000180


	//----- nvinfo : EIATTR_MIN_STACK_SIZE
	.align		4
.L_3:
        /*0018*/ 	.byte	0x04, 0x12
        /*001a*/ 	.short	(.L_5 - .L_4)
	.align		4
.L_4:
        /*001c*/ 	.word	index@(matmul_kernel)
        /*0020*/ 	.word	0x00000180
.L_5:


//--------------------- .nv.compat                --------------------------
	.section	.nv.compat,"",@"SHT_CUDA_COMPAT_INFO"
	.align	4
        /*0000*/ 	.byte	0x02, 0x09, 0x01, 0x00, 0x02, 0x02, 0x02, 0x00, 0x02, 0x05, 0x05, 0x00, 0x03, 0x07, 0x01, 0x01
        /*0010*/ 	.byte	0x02, 0x03, 0x00, 0x00, 0x02, 0x06, 0x01, 0x00, 0x04, 0x0b, 0x08, 0x00, 0x00, 0x00, 0x00, 0x00
        /*0020*/ 	.byte	0x00, 0x00, 0x00, 0x00


//--------------------- .nv.info.matmul_kernel    --------------------------
	.section	.nv.info.matmul_kernel,"",@"SHT_CUDA_INFO"
	.sectionflags	@""
	.align	4


	//----- nvinfo : EIATTR_CUDA_API_VERSION
	.align		4
        /*0000*/ 	.byte	0x04, 0x37
        /*0002*/ 	.short	(.L_7 - .L_6)
.L_6:
        /*0004*/ 	.word	0x00000082


	//----- nvinfo : EIATTR_KPARAM_INFO
	.align		4
.L_7:
        /*0008*/ 	.byte	0x04, 0x17
        /*000a*/ 	.short	(.L_9 - .L_8)
.L_8:
        /*000c*/ 	.word	0x00000000
        /*0010*/ 	.short	0x000d
        /*0012*/ 	.short	0x0048
        /*0014*/ 	.byte	0x00, 0xf4, 0x21, 0x00


	//----- nvinfo : EIATTR_KPARAM_INFO
	.align		4
.L_9:
        /*0018*/ 	.byte	0x04, 0x17
        /*001a*/ 	.short	(.L_11 - .L_10)
.L_10:
        /*001c*/ 	.word	0x00000000
        /*0020*/ 	.short	0x000c
        /*0022*/ 	.short	0x0040
        /*0024*/ 	.byte	0x00, 0xf4, 0x21, 0x00


	//----- nvinfo : EIATTR_KPARAM_INFO
	.align		4
.L_11:
        /*0028*/ 	.byte	0x04, 0x17
        /*002a*/ 	.short	(.L_13 - .L_12)
.L_12:
        /*002c*/ 	.word	0x00000000
        /*0030*/ 	.short	0x000b
        /*0032*/ 	.short	0x0038
        /*0034*/ 	.byte	0x00, 0xf0, 0x11, 0x00


	//----- nvinfo : EIATTR_KPARAM_INFO
	.align		4
.L_13:
        /*0038*/ 	.byte	0x04, 0x17
        /*003a*/ 	.short	(.L_15 - .L_14)
.L_14:
        /*003c*/ 	.word	0x00000000
        /*0040*/ 	.short	0x000a
        /*0042*/ 	.short	0x0034
        /*0044*/ 	.byte	0x00, 0xf0, 0x11, 0x00


	//----- nvinfo : EIATTR_KPARAM_INFO
	.align		4
.L_15:
        /*0048*/ 	.byte	0x04, 0x17
        /*004a*/ 	.short	(.L_17 - .L_16)
.L_16:
        /*004c*/ 	.word	0x00000000
        /*0050*/ 	.short	0x0009
        /*0052*/ 	.short	0x0030
        /*0054*/ 	.byte	0x00, 0xf0, 0x11, 0x00


	//----- nvinfo : EIATTR_KPARAM_INFO
	.align		4
.L_17:
        /*0058*/ 	.byte	0x04, 0x17
        /*005a*/ 	.short	(.L_19 - .L_18)
.L_18:
        /*005c*/ 	.word	0x00000000
        /*0060*/ 	.short	0x0008
        /*0062*/ 	.short	0x002c
        /*0064*/ 	.byte	0x00, 0xf0, 0x11, 0x00


	//----- nvinfo : EIATTR_KPARAM_INFO
	.align		4
.L_19:
        /*0068*/ 	.byte	0x04, 0x17
        /*006a*/ 	.short	(.L_21 - .L_20)
.L_20:
        /*006c*/ 	.word	0x00000000
        /*0070*/ 	.short	0x0007
        /*0072*/ 	.short	0x0028
        /*0074*/ 	.byte	0x00, 0xf0, 0x11, 0x00


	//----- nvinfo : EIATTR_KPARAM_INFO
	.align		4
.L_21:
        /*0078*/ 	.byte	0x04, 0x17
        /*007a*/ 	.short	(.L_23 - .L_22)
.L_22:
        /*007c*/ 	.word	0x00000000
        /*0080*/ 	.short	0x0006
        /*0082*/ 	.short	0x0024
        /*0084*/ 	.byte	0x00, 0xf0, 0x11, 0x00


	//----- nvinfo : EIATTR_KPARAM_INFO
	.align		4
.L_23:
        /*0088*/ 	.byte	0x04, 0x17
        /*008a*/ 	.short	(.L_25 - .L_24)
.L_24:
        /*008c*/ 	.word	0x00000000
        /*0090*/ 	.short	0x0005
        /*0092*/ 	.short	0x0020
        /*0094*/ 	.byte	0x00, 0xf0, 0x11, 0x00


	//----- nvinfo : EIATTR_KPARAM_INFO
	.align		4
.L_25:
        /*0098*/ 	.byte	0x04, 0x17
        /*009a*/ 	.short	(.L_27 - .L_26)
.L_26:
        /*009c*/ 	.word	0x00000000
        /*00a0*/ 	.short	0x0004
        /*00a2*/ 	.short	0x001c
        /*00a4*/ 	.byte	0x00, 0xf0, 0x11, 0x00


	//----- nvinfo : EIATTR_KPARAM_INFO
	.align		4
.L_27:
        /*00a8*/ 	.byte	0x04, 0x17
        /*00aa*/ 	.short	(.L_29 - .L_28)
.L_28:
        /*00ac*/ 	.word	0x00000000
        /*00b0*/ 	.short	0x0003
        /*00b2*/ 	.short	0x0018
        /*00b4*/ 	.byte	0x00, 0xf0, 0x11, 0x00


	//----- nvinfo : EIATTR_KPARAM_INFO
	.align		4
.L_29:
        /*00b8*/ 	.byte	0x04, 0x17
        /*00ba*/ 	.short	(.L_31 - .L_30)
.L_30:
        /*00bc*/ 	.word	0x00000000
        /*00c0*/ 	.short	0x0002
        /*00c2*/ 	.short	0x0010
        /*00c4*/ 	.byte	0x00, 0xf4, 0x21, 0x00


	//----- nvinfo : EIATTR_KPARAM_INFO
	.align		4
.L_31:
        /*00c8*/ 	.byte	0x04, 0x17
        /*00ca*/ 	.short	(.L_33 - .L_32)
.L_32:
        /*00cc*/ 	.word	0x00000000
        /*00d0*/ 	.short	0x0001
        /*00d2*/ 	.short	0x0008
        /*00d4*/ 	.byte	0x00, 0xf4, 0x21, 0x00


	//----- nvinfo : EIATTR_KPARAM_INFO
	.align		4
.L_33:
        /*00d8*/ 	.byte	0x04, 0x17
        /*00da*/ 	.short	(.L_35 - .L_34)
.L_34:
        /*00dc*/ 	.word	0x00000000
        /*00e0*/ 	.short	0x0000
        /*00e2*/ 	.short	0x0000
        /*00e4*/ 	.byte	0x00, 0xf4, 0x21, 0x00


	//----- nvinfo : EIATTR_SPARSE_MMA_MASK
	.align		4
.L_35:
        /*00e8*/ 	.byte	0x03, 0x50
        /*00ea*/ 	.short	0x0000


	//----- nvinfo : EIATTR_MAXREG_COUNT
	.align		4
        /*00ec*/ 	.byte	0x03, 0x1b
        /*00ee*/ 	.short	0x00ff


	//----- nvinfo : EIATTR_NUM_BARRIERS
	.align		4
        /*00f0*/ 	.byte	0x02, 0x4c
        /*00f2*/ 	.byte	0x01
	.zero		1


	//----- nvinfo : EIATTR_ANNOTATIONS
	.align		4
        /*00f4*/ 	.byte	0x04, 0x55
        /*00f6*/ 	.short	(.L_37 - .L_36)


	//   ....[0]....
.L_36:
        /*00f8*/ 	.word	0x00000001
        /*00fc*/ 	.byte	0x60, 0x05, 0x00, 0x00, 0x01, 0x00, 0x00, 0x00, 0x10, 0x25, 0x00, 0x00, 0x01, 0x00, 0x00, 0x00
        /* <DEDUP_REMOVED lines=93> */
        /*06dc*/ 	.byte	0xe0, 0x74, 0x00, 0x00, 0x01, 0x00, 0x00, 0x00, 0x80, 0x94, 0x00, 0x00


	//----- nvinfo : EIATTR_MERCURY_ISA_VERSION
	.align		4
.L_37:
        /*06e8*/ 	.byte	0x03, 0x5f
        /*06ea*/ 	.short	0x0101


	//----- nvinfo : EIATTR_EXIT_INSTR_OFFSETS
	.align		4
        /*06ec*/ 	.byte	0x04, 0x1c
        /*06ee*/ 	.short	(.L_39 - .L_38)


	//   ....[0]....
.L_38:
        /*06f0*/ 	.word	0x00009bc0


	//   ....[1]....
        /*06f4*/ 	.word	0x00009bf0


	//----- nvinfo : EIATTR_REQNTID
	.align		4
.L_39:
        /*06f8*/ 	.byte	0x04, 0x10
        /*06fa*/ 	.short	(.L_41 - .L_40)
.L_40:
        /*06fc*/ 	.word	0x00000080
        /*0700*/ 	.word	0x00000001
        /*0704*/ 	.word	0x00000001


	//----- nvinfo : EIATTR_CBANK_PARAM_SIZE
	.align		4
.L_41:
        /*0708*/ 	.byte	0x03, 0x19
        /*070a*/ 	.short	0x0050


	//----- nvinfo : EIATTR_PARAM_CBANK
	.align		4
        /*070c*/ 	.byte	0x04, 0x0a
        /*070e*/ 	.short	(.L_43 - .L_42)
	.align		4
.L_42:
        /*0710*/ 	.word	index@(.nv.constant0.matmul_kernel)
        /*0714*/ 	.short	0x0210
        /*0716*/ 	.short	0x0050


	//----- nvinfo : EIATTR_SW_WAR
	.align		4
.L_43:
        /*0718*/ 	.byte	0x04, 0x36
        /*071a*/ 	.short	(.L_45 - .L_44)
.L_44:
        /*071c*/ 	.word	0x00000008
.L_45:


//--------------------- .nv.callgraph             --------------------------
	.section	.nv.callgraph,"",@"SHT_CUDA_CALLGRAPH"
	.align	4
	.sectionentsize	8
	.align		4
        /*0000*/ 	.word	0x00000000
	.align		4
        /*0004*/ 	.word	0xffffffff
	.align		4
        /*0008*/ 	.word	0x00000000
	.align		4
        /*000c*/ 	.word	0xfffffffe
	.align		4
        /*0010*/ 	.word	0x00000000
	.align		4
        /*0014*/ 	.word	0xfffffffd
	.align		4
        /*0018*/ 	.word	0x00000000
	.align		4
        /*001c*/ 	.word	0xfffffffc


//--------------------- .text.matmul_kernel       --------------------------
	.section	.text.matmul_kernel,"ax",@progbits
	.align	128
        .global         matmul_kernel
        .type           matmul_kernel,@function
        .size           matmul_kernel,(.L_x_3 - matmul_kernel)
        .other          matmul_kernel,@"STO_CUDA_ENTRY STV_DEFAULT"
matmul_kernel:
.text.matmul_kernel:
[----:B------:R-:W0:Y:S08]  /*0000*/  LDC R1, c[0x0][0x28] ;  /* 0x00000a00ff017b82 */ /* 0x000e300000000800 */
[----:B------:R-:W1:Y:S01]  /*0010*/  LDC.64 R38, c[0x0][0x228] ;  /* 0x00008a00ff267b82 */ /* 0x000e620000000a00 */
[----:B------:R-:W2:Y:S01]  /*0020*/  S2R R5, SR_CTAID.X ;  /* 0x0000000000057919 */ /* 0x000ea20000002500 */
[----:B0-----:R-:W-:Y:S01]  /*0030*/  VIADD R1, R1, 0xfffffe80 ;  /* 0xfffffe8001017836 */ /* 0x001fe20000000000 */
[----:B------:R-:W-:Y:S01]  /*0040*/  ULDC.64 UR10, c[0x0][0x208] ;  /* 0x00008200000a7ab9 */ /* 0x000fe20000000a00 */
[----:B------:R-:W-:Y:S01]  /*0050*/  CS2R R68, SRZ ;  /* 0x0000000000447805 */ /* 0x000fe2000001ff00 */
[----:B------:R-:W0:Y:S01]  /*0060*/  S2R R48, SR_TID.X ;  /* 0x0000000000307919 */ /* 0x000e220000002100 */
[----:B------:R-:W-:-:S02]  /*0070*/  CS2R R70, SRZ ;  /* 0x0000000000467805 */ /* 0x000fc4000001ff00 */
[----:B------:R-:W-:Y:S02]  /*0080*/  CS2R R72, SRZ ;  /* 0x0000000000487805 */ /* 0x000fe4000001ff00 */
[----:B------:R-:W-:Y:S01]  /*0090*/  CS2R R74, SRZ ;  /* 0x00000000004a7805 */ /* 0x000fe2000001ff00 */
[----:B-1----:R-:W-:-:S05]  /*00a0*/  VIADD R0, R39, 0x1f ;  /* 0x0000001f27007836 */ /* 0x002fca0000000000 */
[----:B------:R-:W-:-:S04]  /*00b0*/  SHF.R.S32.HI R3, RZ, 0x1f, R0 ;  /* 0x0000001fff037819 */ /* 0x000fc80000011400 */
[----:B------:R-:W-:Y:S02]  /*00c0*/  LEA.HI R3, R3, R0, RZ, 0x5 ;  /* 0x0000000003037211 */ /* 0x000fe400078f28ff */
[----:B--2---:R-:W-:Y:S02]  /*00d0*/  IABS R8, R5 ;  /* 0x0000000500087213 */ /* 0x004fe40000000000 */
[----:B------:R-:W-:Y:S02]  /*00e0*/  SHF.R.S32.HI R3, RZ, 0x5, R3 ;  /* 0x00000005ff037819 */ /* 0x000fe40000011403 */
[----:B0-----:R-:W-:-:S03]  /*00f0*/  LEA.HI R28, R48, 0x1c, RZ, 0x1b ;  /* 0x0000001c301c7811 */ /* 0x001fc600078fd8ff */
[----:B------:R-:W-:-:S05]  /*0100*/  IMAD.SHL.U32 R4, R3, 0x8, RZ ;  /* 0x0000000803047824 */ /* 0x000fca00078e00ff */
[-C--:B------:R-:W-:Y:S02]  /*0110*/  IABS R7, R4.reuse ;  /* 0x0000000400077213 */ /* 0x080fe40000000000 */
[----:B------:R-:W-:Y:S02]  /*0120*/  IABS R10, R4 ;  /* 0x00000004000a7213 */ /* 0x000fe40000000000 */
[----:B------:R-:W0:Y:S08]  /*0130*/  I2F.RP R0, R7 ;  /* 0x0000000700007306 */ /* 0x000e300000209400 */
[----:B0-----:R-:W0:Y:S02]  /*0140*/  MUFU.RCP R0, R0 ;  /* 0x0000000000007308 */ /* 0x001e240000001000 */
[----:B0-----:R-:W-:-:S02]  /*0150*/  VIADD R2, R0, 0xffffffe ;  /* 0x0ffffffe00027836 */ /* 0x001fc40000000000 */
[----:B------:R-:W-:-:S04]  /*0160*/  IMAD.MOV R0, RZ, RZ, -R10 ;  /* 0x000000ffff007224 */ /* 0x000fc800078e0a0a */
[----:B------:R0:W1:Y:S02]  /*0170*/  F2I.FTZ.U32.TRUNC.NTZ R3, R2 ;  /* 0x0000000200037305 */ /* 0x000064000021f000 */
[----:B0-----:R-:W-:Y:S02]  /*0180*/  IMAD.MOV.U32 R2, RZ, RZ, RZ ;  /* 0x000000ffff027224 */ /* 0x001fe400078e00ff */
[----:B-1----:R-:W-:-:S04]  /*0190*/  IMAD.MOV R6, RZ, RZ, -R3 ;  /* 0x000000ffff067224 */ /* 0x002fc800078e0a03 */
[----:B------:R-:W-:Y:S02]  /*01a0*/  IMAD R9, R6, R7, RZ ;  /* 0x0000000706097224 */ /* 0x000fe400078e02ff */
[----:B------:R-:W-:Y:S02]  /*01b0*/  IMAD.MOV.U32 R6, RZ, RZ, R8 ;  /* 0x000000ffff067224 */ /* 0x000fe400078e0008 */
[----:B------:R-:W-:-:S06]  /*01c0*/  IMAD.HI.U32 R3, R3, R9, R2 ;  /* 0x0000000903037227 */ /* 0x000fcc00078e0002 */
[----:B------:R-:W-:-:S04]  /*01d0*/  IMAD.HI.U32 R3, R3, R6, RZ ;  /* 0x0000000603037227 */ /* 0x000fc800078e00ff */
[----:B------:R-:W-:-:S05]  /*01e0*/  IMAD R0, R3, R0, R6 ;  /* 0x0000000003007224 */ /* 0x000fca00078e0206 */
[----:B------:R-:W-:-:S13]  /*01f0*/  ISETP.GT.U32.AND P1, PT, R7, R0, PT ;  /* 0x000000000700720c */ /* 0x000fda0003f24070 */
[----:B------:R-:W-:Y:S02]  /*0200*/  @!P1 IMAD.IADD R0, R0, 0x1, -R7 ;  /* 0x0000000100009824 */ /* 0x000fe400078e0a07 */
[----:B------:R-:W-:Y:S01]  /*0210*/  @!P1 VIADD R3, R3, 0x1 ;  /* 0x0000000103039836 */ /* 0x000fe20000000000 */
[----:B------:R-:W-:Y:S02]  /*0220*/  ISETP.NE.AND P1, PT, R4, RZ, PT ;  /* 0x000000ff0400720c */ /* 0x000fe40003f25270 */
[----:B------:R-:W-:Y:S02]  /*0230*/  ISETP.GE.U32.AND P0, PT, R0, R7, PT ;  /* 0x000000070000720c */ /* 0x000fe40003f06070 */
[----:B------:R-:W-:-:S04]  /*0240*/  LOP3.LUT R0, R5, R4, RZ, 0x3c, !PT ;  /* 0x0000000405007212 */ /* 0x000fc800078e3cff */
[----:B------:R-:W-:Y:S01]  /*0250*/  ISETP.GE.AND P2, PT, R0, RZ, PT ;  /* 0x000000ff0000720c */ /* 0x000fe20003f46270 */
[----:B------:R-:W-:-:S06]  /*0260*/  VIADD R0, R38, 0x1f ;  /* 0x0000001f26007836 */ /* 0x000fcc0000000000 */
[----:B------:R-:W-:-:S04]  /*0270*/  @P0 VIADD R3, R3, 0x1 ;  /* 0x0000000103030836 */ /* 0x000fc80000000000 */
[----:B------:R-:W-:Y:S01]  /*0280*/  IMAD.MOV.U32 R2, RZ, RZ, R3 ;  /* 0x000000ffff027224 */ /* 0x000fe200078e0003 */
[----:B------:R-:W-:-:S03]  /*0290*/  SHF.R.S32.HI R3, RZ, 0x1f, R0 ;  /* 0x0000001fff037819 */ /* 0x000fc60000011400 */
[----:B------:R-:W-:Y:S01]  /*02a0*/  @!P2 IMAD.MOV R2, RZ, RZ, -R2 ;  /* 0x000000ffff02a224 */ /* 0x000fe200078e0a02 */
[----:B------:R-:W-:Y:S02]  /*02b0*/  @!P1 LOP3.LUT R2, RZ, R4, RZ, 0x33, !PT ;  /* 0x00000004ff029212 */ /* 0x000fe400078e33ff */
[----:B------:R-:W-:-:S03]  /*02c0*/  LEA.HI R3, R3, R0, RZ, 0x5 ;  /* 0x0000000003037211 */ /* 0x000fc600078f28ff */
[----:B------:R-:W-:Y:S02]  /*02d0*/  IMAD.SHL.U32 R6, R2, 0x8, RZ ;  /* 0x0000000802067824 */ /* 0x000fe400078e00ff */
[----:B------:R-:W-:-:S03]  /*02e0*/  IMAD.MOV R2, RZ, RZ, -R2 ;  /* 0x000000ffff027224 */ /* 0x000fc600078e0a02 */
[----:B------:R-:W-:Y:S01]  /*02f0*/  LEA.HI.SX32 R3, R3, -R6, 0x1b ;  /* 0x8000000603037211 */ /* 0x000fe200078fdaff */
[----:B------:R-:W-:-:S03]  /*0300*/  IMAD R4, R4, R2, R5 ;  /* 0x0000000204047224 */ /* 0x000fc600078e0205 */
[----:B------:R-:W-:Y:S02]  /*0310*/  VIMNMX R11, R3, 0x8, PT ;  /* 0x00000008030b7848 */ /* 0x000fe40003fe0100 */
[----:B------:R-:W-:Y:S02]  /*0320*/  IABS R9, R4 ;  /* 0x0000000400097213 */ /* 0x000fe40000000000 */
[----:B------:R-:W-:-:S04]  /*0330*/  IABS R7, R11 ;  /* 0x0000000b00077213 */ /* 0x000fc80000000000 */
[----:B------:R-:W0:Y:S08]  /*0340*/  I2F.RP R0, R7 ;  /* 0x0000000700007306 */ /* 0x000e300000209400 */
[----:B0-----:R-:W0:Y:S02]  /*0350*/  MUFU.RCP R0, R0 ;  /* 0x0000000000007308 */ /* 0x001e240000001000 */
[----:B0-----:R-:W-:-:S06]  /*0360*/  VIADD R3, R0, 0xffffffe ;  /* 0x0ffffffe00037836 */ /* 0x001fcc0000000000 */
[----:B------:R-:W0:Y:S02]  /*0370*/  F2I.FTZ.U32.TRUNC.NTZ R3, R3 ;  /* 0x0000000300037305 */ /* 0x000e24000021f000 */
[----:B0-----:R-:W-:-:S04]  /*0380*/  IMAD.MOV R8, RZ, RZ, -R3 ;  /* 0x000000ffff087224 */ /* 0x001fc800078e0a03 */
[----:B------:R-:W-:Y:S01]  /*0390*/  IMAD.MOV.U32 R2, RZ, RZ, R8 ;  /* 0x000000ffff027224 */ /* 0x000fe200078e0008 */
[----:B------:R-:W-:-:S03]  /*03a0*/  IABS R8, R11 ;  /* 0x0000000b00087213 */ /* 0x000fc60000000000 */
[----:B------:R-:W-:Y:S02]  /*03b0*/  IMAD R5, R2, R7, RZ ;  /* 0x0000000702057224 */ /* 0x000fe400078e02ff */
[----:B------:R-:W-:Y:S02]  /*03c0*/  IMAD.MOV.U32 R2, RZ, RZ, RZ ;  /* 0x000000ffff027224 */ /* 0x000fe400078e00ff */
[----:B------:R-:W-:Y:S02]  /*03d0*/  IMAD.MOV R0, RZ, RZ, -R8 ;  /* 0x000000ffff007224 */ /* 0x000fe400078e0a08 */
[----:B------:R-:W-:Y:S01]  /*03e0*/  IMAD.HI.U32 R2, R3, R5, R2 ;  /* 0x0000000503027227 */ /* 0x000fe200078e0002 */
[----:B------:R-:W-:Y:S01]  /*03f0*/  LOP3.LUT R3, R48, 0x1f, RZ, 0xc0, !PT ;  /* 0x0000001f30037812 */ /* 0x000fe200078ec0ff */
[----:B------:R-:W0:Y:S04]  /*0400*/  LDC R5, c[0x0][0x230] ;  /* 0x00008c00ff057b82 */ /* 0x000e280000000800 */
[----:B------:R-:W-:-:S04]  /*0410*/  IMAD.HI.U32 R2, R2, R9, RZ ;  /* 0x0000000902027227 */ /* 0x000fc800078e00ff */
[----:B------:R-:W-:-:S05]  /*0420*/  IMAD R0, R2, R0, R9 ;  /* 0x0000000002007224 */ /* 0x000fca00078e0209 */
[----:B------:R-:W-:Y:S01]  /*0430*/  ISETP.GT.U32.AND P1, PT, R7, R0, PT ;  /* 0x000000000700720c */ /* 0x000fe20003f24070 */
[----:B0-----:R-:W-:-:S12]  /*0440*/  VIADD R5, R5, 0xff ;  /* 0x000000ff05057836 */ /* 0x001fd80000000000 */
[----:B------:R-:W-:Y:S02]  /*0450*/  @!P1 IMAD.IADD R0, R0, 0x1, -R7 ;  /* 0x0000000100009824 */ /* 0x000fe400078e0a07 */
[----:B------:R-:W-:Y:S01]  /*0460*/  @!P1 VIADD R2, R2, 0x1 ;  /* 0x0000000102029836 */ /* 0x000fe20000000000 */
[----:B------:R-:W-:Y:S02]  /*0470*/  ISETP.NE.AND P1, PT, R11, RZ, PT ;  /* 0x000000ff0b00720c */ /* 0x000fe40003f25270 */
[----:B------:R-:W-:Y:S02]  /*0480*/  ISETP.GE.U32.AND P0, PT, R0, R7, PT ;  /* 0x000000070000720c */ /* 0x000fe40003f06070 */
[----:B------:R-:W-:-:S04]  /*0490*/  LOP3.LUT R0, R4, R11, RZ, 0x3c, !PT ;  /* 0x0000000b04007212 */ /* 0x000fc800078e3cff */
[----:B------:R-:W-:-:S07]  /*04a0*/  ISETP.GE.AND P2, PT, R0, RZ, PT ;  /* 0x000000ff0000720c */ /* 0x000fce0003f46270 */
[----:B------:R-:W-:Y:S01]  /*04b0*/  @P0 VIADD R2, R2, 0x1 ;  /* 0x0000000102020836 */ /* 0x000fe20000000000 */
[----:B------:R-:W-:-:S05]  /*04c0*/  ISETP.GE.AND P0, PT, R5, 0x100, PT ;  /* 0x000001000500780c */ /* 0x000fca0003f06270 */
[----:B------:R-:W-:Y:S01]  /*04d0*/  @!P2 IMAD.MOV R2, RZ, RZ, -R2 ;  /* 0x000000ffff02a224 */ /* 0x000fe200078e0a02 */
[----:B------:R-:W-:-:S05]  /*04e0*/  @!P1 LOP3.LUT R2, RZ, R11, RZ, 0x33, !PT ;  /* 0x0000000bff029212 */ /* 0x000fca00078e33ff */
[----:B------:R-:W-:Y:S02]  /*04f0*/  IMAD.MOV R0, RZ, RZ, -R2 ;  /* 0x000000ffff007224 */ /* 0x000fe400078e0a02 */
[----:B------:R-:W-:Y:S02]  /*0500*/  IMAD.SHL.U32 R7, R2, 0x20, RZ ;  /* 0x0000002002077824 */ /* 0x000fe400078e00ff */
[----:B------:R-:W-:-:S04]  /*0510*/  IMAD R0, R11, R0, R4 ;  /* 0x000000000b007224 */ /* 0x000fc800078e0204 */
[----:B------:R-:W-:Y:S01]  /*0520*/  IMAD.IADD R0, R6, 0x1, R0 ;  /* 0x0000000106007824 */ /* 0x000fe200078e0200 */
[----:B------:R-:W-:-:S03]  /*0530*/  SHF.R.U32.HI R6, RZ, 0x5, R48 ;  /* 0x00000005ff067819 */ /* 0x000fc60000011630 */
[----:B------:R-:W-:Y:S01]  /*0540*/  IMAD R19, R0, 0x20, R3 ;  /* 0x0000002000137824 */ /* 0x000fe200078e0203 */
[----:B------:R-:W-:-:S04]  /*0550*/  SGXT.U32 R6, R6, 0x2 ;  /* 0x000000020606781a */ /* 0x000fc80000000000 */
[----:B------:R0:W-:Y:S01]  /*0560*/  STL [R1+0x178], R19 ;  /* 0x0001781301007387 */ /* 0x0001e20000100800 */
[----:B------:R-:W-:Y:S05]  /*0570*/  @!P0 BRA `(.L_x_0) ;  /* 0x0000008c00c08947 */ /* 0x000fea0003800000 */
[----:B------:R-:W-:Y:S01]  /*0580*/  IABS R13, R38 ;  /* 0x00000026000d7213 */ /* 0x000fe20000000000 */
[C---:B------:R-:W-:Y:S01]  /*0590*/  VIADD R14, R7.reuse, 0x1d ;  /* 0x0000001d070e7836 */ /* 0x040fe20000000000 */
[----:B------:R-:W-:Y:S01]  /*05a0*/  IABS R2, R39 ;  /* 0x0000002700027213 */ /* 0x000fe20000000000 */
[C---:B------:R-:W-:Y:S01]  /*05b0*/  VIADD R18, R7.reuse, 0x1b ;  /* 0x0000001b07127836 */ /* 0x040fe20000000000 */
[----:B------:R-:W1:Y:S01]  /*05c0*/  I2F.RP R0, R13 ;  /* 0x0000000d00007306 */ /* 0x000e620000209400 */
[----:B------:R-:W-:Y:S01]  /*05d0*/  IABS R12, R19 ;  /* 0x00000013000c7213 */ /* 0x000fe20000000000 */
[----:B------:R-:W-:Y:S01]  /*05e0*/  VIADD R16, R7, 0x1c ;  /* 0x0000001c07107836 */ /* 0x000fe20000000000 */
[----:B------:R-:W-:Y:S01]  /*05f0*/  ISETP.GE.AND P4, PT, R19, RZ, PT ;  /* 0x000000ff1300720c */ /* 0x000fe20003f86270 */
[C---:B------:R-:W-:Y:S01]  /*0600*/  VIADD R20, R7.reuse, 0x1a ;  /* 0x0000001a07147836 */ /* 0x040fe20000000000 */
[----:B------:R-:W-:Y:S01]  /*0610*/  ISETP.NE.AND P3, PT, R38, RZ, PT ;  /* 0x000000ff2600720c */ /* 0x000fe20003f65270 */
[C---:B------:R-:W-:Y:S01]  /*0620*/  VIADD R22, R7.reuse, 0x12 ;  /* 0x0000001207167836 */ /* 0x040fe20000000000 */
[----:B------:R-:W-:Y:S01]  /*0630*/  IABS R17, R16 ;  /* 0x0000001000117213 */ /* 0x000fe20000000000 */
[----:B------:R-:W2:Y:S01]  /*0640*/  I2F.RP R3, R2 ;  /* 0x0000000200037306 */ /* 0x000ea20000209400 */
[C---:B------:R-:W-:Y:S01]  /*0650*/  VIADD R24, R7.reuse, 0x11 ;  /* 0x0000001107187836 */ /* 0x040fe20000000000 */
[----:B------:R-:W-:Y:S01]  /*0660*/  IABS R59, R7 ;  /* 0x00000007003b7213 */ /* 0x000fe20000000000 */
[C---:B------:R-:W-:Y:S01]  /*0670*/  VIADD R26, R7.reuse, 0x10 ;  /* 0x00000010071a7836 */ /* 0x040fe20000000000 */
[----:B------:R-:W-:Y:S01]  /*0680*/  IABS R27, R22 ;  /* 0x00000016001b7213 */ /* 0x000fe20000000000 */
[C---:B------:R-:W-:Y:S01]  /*0690*/  VIADD R30, R7.reuse, 0xe ;  /* 0x0000000e071e7836 */ /* 0x040fe20000000000 */
[----:B------:R-:W-:Y:S01]  /*06a0*/  ULDC UR4, c[0x0][0x23c] ;  /* 0x00008f0000047ab9 */ /* 0x000fe20000000800 */
[C---:B------:R-:W-:Y:S01]  /*06b0*/  VIADD R36, R7.reuse, 0x7 ;  /* 0x0000000707247836 */ /* 0x040fe20000000000 */
[----:B-1----:R-:W1:Y:S01]  /*06c0*/  MUFU.RCP R0, R0 ;  /* 0x0000000000007308 */ /* 0x002e620000001000 */
[----:B------:R-:W-:Y:S01]  /*06d0*/  IABS R29, R26 ;  /* 0x0000001a001d7213 */ /* 0x000fe20000000000 */
[C---:B------:R-:W-:Y:S01]  /*06e0*/  VIADD R34, R7.reuse, 0x9 ;  /* 0x0000000907227836 */ /* 0x040fe20000000000 */
[----:B------:R-:W-:Y:S01]  /*06f0*/  IABS R33, R30 ;  /* 0x0000001e00217213 */ /* 0x000fe20000000000 */
[C---:B------:R-:W-:Y:S01]  /*0700*/  VIADD R42, R7.reuse, 0x4 ;  /* 0x00000004072a7836 */ /* 0x040fe20000000000 */
[----:B------:R-:W-:Y:S01]  /*0710*/  IABS R45, R36 ;  /* 0x00000024002d7213 */ /* 0x000fe20000000000 */
[C---:B------:R-:W-:Y:S01]  /*0720*/  VIADD R32, R7.reuse, 0xa ;  /* 0x0000000a07207836 */ /* 0x040fe20000000000 */
[----:B------:R-:W-:Y:S01]  /*0730*/  IABS R41, R34 ;  /* 0x0000002200297213 */ /* 0x000fe20000000000 */
[----:B--2---:R-:W2:Y:S01]  /*0740*/  MUFU.RCP R3, R3 ;  /* 0x0000000300037308 */ /* 0x004ea20000001000 */
[----:B------:R-:W-:Y:S01]  /*0750*/  IABS R51, R42 ;  /* 0x0000002a00337213 */ /* 0x000fe20000000000 */
[C---:B------:R-:W-:Y:S01]  /*0760*/  VIADD R40, R7.reuse, 0x5 ;  /* 0x0000000507287836 */ /* 0x040fe20000000000 */
[----:B------:R-:W-:Y:S01]  /*0770*/  IABS R37, R32 ;  /* 0x0000002000257213 */ /* 0x000fe20000000000 */
[C---:B------:R-:W-:Y:S01]  /*0780*/  VIADD R44, R7.reuse, 0x2 ;  /* 0x00000002072c7836 */ /* 0x040fe20000000000 */
[----:B------:R-:W-:Y:S01]  /*0790*/  ULDC UR8, c[0x0][0x240] ;  /* 0x0000900000087ab9 */ /* 0x000fe20000000800 */
[----:B------:R-:W-:Y:S01]  /*07a0*/  VIADD R46, R7, 0x1 ;  /* 0x00000001072e7836 */ /* 0x000fe20000000000 */
[----:B------:R-:W-:Y:S01]  /*07b0*/  IABS R49, R40 ;  /* 0x0000002800317213 */ /* 0x000fe20000000000 */
[----:B------:R-:W-:Y:S01]  /*07c0*/  ULDC UR5, c[0x0][0x234] ;  /* 0x00008d0000057ab9 */ /* 0x000fe20000000800 */
[----:B-1----:R-:W-:Y:S01]  /*07d0*/  VIADD R8, R0, 0xffffffe ;  /* 0x0ffffffe00087836 */ /* 0x002fe20000000000 */
[----:B------:R-:W-:Y:S01]  /*07e0*/  IABS R55, R44 ;  /* 0x0000002c00377213 */ /* 0x000fe20000000000 */
[----:B------:R-:W-:Y:S01]  /*07f0*/  ULDC.64 UR6, c[0x0][0x210] ;  /* 0x0000840000067ab9 */ /* 0x000fe20000000a00 */
[----:B------:R-:W-:Y:S01]  /*0800*/  IABS R57, R46 ;  /* 0x0000002e00397213 */ /* 0x000fe20000000000 */
[----:B------:R1:W3:Y:S01]  /*0810*/  F2I.FTZ.U32.TRUNC.NTZ R9, R8 ;  /* 0x0000000800097305 */ /* 0x0002e2000021f000 */
[C---:B------:R-:W-:Y:S01]  /*0820*/  LOP3.LUT R98, R6.reuse, 0xec, RZ, 0xfc, !PT ;  /* 0x000000ec06627812 */ /* 0x040fe200078efcff */
[----:B------:R-:W-:Y:S01]  /*0830*/  ULDC.64 UR12, c[0x0][0x218] ;  /* 0x00008600000c7ab9 */ /* 0x000fe20000000a00 */
[C---:B------:R-:W-:Y:S01]  /*0840*/  LOP3.LUT R91, R6.reuse, 0xe0, RZ, 0xfc, !PT ;  /* 0x000000e0065b7812 */ /* 0x040fe200078efcff */
[----:B--2---:R-:W-:Y:S01]  /*0850*/  VIADD R10, R3, 0xffffffe ;  /* 0x0ffffffe030a7836 */ /* 0x004fe20000000000 */
[----:B------:R-:W-:-:S02]  /*0860*/  LOP3.LUT R92, R6, 0xe4, RZ, 0xfc, !PT ;  /* 0x000000e4065c7812 */ /* 0x000fc400078efcff */
[C---:B------:R-:W-:Y:S01]  /*0870*/  LOP3.LUT R97, R6.reuse, 0xe8, RZ, 0xfc, !PT ;  /* 0x000000e806617812 */ /* 0x040fe200078efcff */
[----:B------:R2:W4:Y:S01]  /*0880*/  F2I.FTZ.U32.TRUNC.NTZ R11, R10 ;  /* 0x0000000a000b7305 */ /* 0x000522000021f000 */
[----:B-1----:R-:W-:Y:S01]  /*0890*/  IMAD.MOV.U32 R8, RZ, RZ, RZ ;  /* 0x000000ffff087224 */ /* 0x002fe200078e00ff */
[C---:B------:R-:W-:Y:S02]  /*08a0*/  LOP3.LUT R88, R6.reuse, 0xd0, RZ, 0xfc, !PT ;  /* 0x000000d006587812 */ /* 0x040fe400078efcff */
[C---:B------:R-:W-:Y:S02]  /*08b0*/  LOP3.LUT R89, R6.reuse, 0xd4, RZ, 0xfc, !PT ;  /* 0x000000d406597812 */ /* 0x040fe400078efcff */
[C---:B------:R-:W-:Y:S01]  /*08c0*/  LOP3.LUT R90, R6.reuse, 0xd8, RZ, 0xfc, !PT ;  /* 0x000000d8065a7812 */ /* 0x040fe200078efcff */
[--C-:B---3--:R-:W-:Y:S01]  /*08d0*/  IMAD.MOV R4, RZ, RZ, -R9.reuse ;  /* 0x000000ffff047224 */ /* 0x108fe200078e0a09 */
[C---:B------:R-:W-:Y:S01]  /*08e0*/  LOP3.LUT R85, R6.reuse, 0xc4, RZ, 0xfc, !PT ;  /* 0x000000c406557812 */ /* 0x040fe200078efcff */
[----:B--2---:R-:W-:Y:S01]  /*08f0*/  IMAD.MOV.U32 R10, RZ, RZ, RZ ;  /* 0x000000ffff0a7224 */ /* 0x004fe200078e00ff */
[----:B------:R-:W-:Y:S01]  /*0900*/  LOP3.LUT R86, R6, 0xc8, RZ, 0xfc, !PT ;  /* 0x000000c806567812 */ /* 0x000fe200078efcff */
[----:B------:R-:W-:Y:S01]  /*0910*/  IMAD R15, R4, R13, RZ ;  /* 0x0000000d040f7224 */ /* 0x000fe200078e02ff */
[C---:B------:R-:W-:Y:S01]  /*0920*/  LOP3.LUT R87, R6.reuse, 0xcc, RZ, 0xfc, !PT ;  /* 0x000000cc06577812 */ /* 0x040fe200078efcff */
[----:B------:R-:W-:Y:S01]  /*0930*/  IMAD.MOV.U32 R4, RZ, RZ, R12 ;  /* 0x000000ffff047224 */ /* 0x000fe200078e000c */
[----:B------:R-:W-:Y:S01]  /*0940*/  LOP3.LUT R81, R6, 0xb4, RZ, 0xfc, !PT ;  /* 0x000000b406517812 */ /* 0x000fe200078efcff */
[----:B------:R-:W-:Y:S01]  /*0950*/  IMAD.HI.U32 R9, R9, R15, R8 ;  /* 0x0000000f09097227 */ /* 0x000fe200078e0008 */
[----:B------:R-:W-:-:S02]  /*0960*/  IABS R15, R14 ;  /* 0x0000000e000f7213 */ /* 0x000fc40000000000 */
[C---:B------:R-:W-:Y:S01]  /*0970*/  LOP3.LUT R82, R6.reuse, 0xb8, RZ, 0xfc, !PT ;  /* 0x000000b806527812 */ /* 0x040fe200078efcff */
[----:B----4-:R-:W-:Y:S01]  /*0980*/  IMAD.MOV R3, RZ, RZ, -R11 ;  /* 0x000000ffff037224 */ /* 0x010fe200078e0a0b */
[C---:B------:R-:W-:Y:S01]  /*0990*/  LOP3.LUT R83, R6.reuse, 0xc0, RZ, 0xfc, !PT ;  /* 0x000000c006537812 */ /* 0x040fe200078efcff */
[----:B------:R-:W-:Y:S01]  /*09a0*/  IMAD.HI.U32 R9, R9, R4, RZ ;  /* 0x0000000409097227 */ /* 0x000fe200078e00ff */
[C---:B------:R-:W-:Y:S02]  /*09b0*/  LOP3.LUT R78, R6.reuse, 0xa8, RZ, 0xfc, !PT ;  /* 0x000000a8064e7812 */ /* 0x040fe400078efcff */
[C---:B------:R-:W-:Y:S01]  /*09c0*/  LOP3.LUT R80, R6.reuse, 0xb0, RZ, 0xfc, !PT ;  /* 0x000000b006507812 */ /* 0x040fe200078efcff */
[----:B------:R-:W-:Y:S01]  /*09d0*/  VIADD R12, R7, 0x1f ;  /* 0x0000001f070c7836 */ /* 0x000fe20000000000 */
[C---:B------:R-:W-:Y:S01]  /*09e0*/  LOP3.LUT R76, R6.reuse, 0xa0, RZ, 0xfc, !PT ;  /* 0x000000a0064c7812 */ /* 0x040fe200078efcff */
[----:B------:R-:W-:Y:S01]  /*09f0*/  IMAD R3, R3, R2, RZ ;  /* 0x0000000203037224 */ /* 0x000fe200078e02ff */
[----:B------:R-:W-:Y:S01]  /*0a00*/  LOP3.LUT R72, R6, 0x8c, RZ, 0xfc, !PT ;  /* 0x0000008c06487812 */ /* 0x000fe200078efcff */
[----:B------:R-:W-:Y:S01]  /*0a10*/  IMAD.MOV R9, RZ, RZ, -R9 ;  /* 0x000000ffff097224 */ /* 0x000fe200078e0a09 */
[----:B------:R-:W-:Y:S01]  /*0a20*/  IABS R8, R12 ;  /* 0x0000000c00087213 */ /* 0x000fe20000000000 */
[----:B------:R-:W-:Y:S01]  /*0a30*/  IMAD.HI.U32 R10, R11, R3, R10 ;  /* 0x000000030b0a7227 */ /* 0x000fe200078e000a */
[----:B------:R-:W-:-:S02]  /*0a40*/  ISETP.GE.AND P1, PT, R12, RZ, PT ;  /* 0x000000ff0c00720c */ /* 0x000fc40003f26270 */
[----:B------:R-:W-:Y:S01]  /*0a50*/  IABS R12, R20 ;  /* 0x00000014000c7213 */ /* 0x000fe20000000000 */
[----:B------:R-:W-:Y:S01]  /*0a60*/  IMAD R0, R13, R9, R4 ;  /* 0x000000090d007224 */ /* 0x000fe200078e0204 */
[C---:B------:R-:W-:Y:S01]  /*0a70*/  LOP3.LUT R74, R6.reuse, 0x94, RZ, 0xfc, !PT ;  /* 0x00000094064a7812 */ /* 0x040fe200078efcff */
[----:B------:R-:W-:Y:S01]  /*0a80*/  IMAD.MOV.U32 R9, RZ, RZ, R8 ;  /* 0x000000ffff097224 */ /* 0x000fe200078e0008 */
[----:B------:R-:W-:Y:S01]  /*0a90*/  LOP3.LUT R70, R6, 0x84, RZ, 0xfc, !PT ;  /* 0x0000008406467812 */ /* 0x000fe200078efcff */
[----:B------:R-:W-:Y:S01]  /*0aa0*/  VIADD R4, R7, 0x1e ;  /* 0x0000001e07047836 */ /* 0x000fe20000000000 */
[----:B------:R-:W-:Y:S01]  /*0ab0*/  ISETP.GT.U32.AND P0, PT, R13, R0, PT ;  /* 0x000000000d00720c */ /* 0x000fe20003f04070 */
[----:B------:R-:W-:Y:S01]  /*0ac0*/  IMAD.HI.U32 R3, R10, R9, RZ ;  /* 0x000000090a037227 */ /* 0x000fe200078e00ff */
[----:B------:R-:W-:Y:S02]  /*0ad0*/  LOP3.LUT R66, R6, 0x70, RZ, 0xfc, !PT ;  /* 0x0000007006427812 */ /* 0x000fe400078efcff */
[----:B------:R-:W-:Y:S01]  /*0ae0*/  IABS R11, R4 ;  /* 0x00000004000b7213 */ /* 0x000fe20000000000 */
[----:B------:R-:W-:Y:S01]  /*0af0*/  IMAD.MOV R3, RZ, RZ, -R3 ;  /* 0x000000ffff037224 */ /* 0x000fe200078e0a03 */
[----:B------:R-:W-:Y:S01]  /*0b00*/  ISETP.GE.AND P2, PT, R4, RZ, PT ;  /* 0x000000ff0400720c */ /* 0x000fe20003f46270 */
[----:B------:R-:W-:Y:S01]  /*0b10*/  IMAD.HI.U32 R8, R10, R15, RZ ;  /* 0x0000000f0a087227 */ /* 0x000fe200078e00ff */
[----:B------:R-:W-:-:S02]  /*0b20*/  LOP3.LUT R68, R6, 0x78, RZ, 0xfc, !PT ;  /* 0x0000007806447812 */ /* 0x000fc400078efcff */
[----:B------:R-:W-:Y:S01]  /*0b30*/  LOP3.LUT R64, R6, 0x68, RZ, 0xfc, !PT ;  /* 0x0000006806407812 */ /* 0x000fe200078efcff */
[----:B------:R-:W-:Y:S01]  /*0b40*/  IMAD R3, R2, R3, R9 ;  /* 0x0000000302037224 */ /* 0x000fe200078e0209 */
[----:B------:R-:W-:Y:S01]  /*0b50*/  LOP3.LUT R60, R6, 0x54, RZ, 0xfc, !PT ;  /* 0x00000054063c7812 */ /* 0x000fe200078efcff */
[----:B------:R-:W-:Y:S01]  /*0b60*/  IMAD.HI.U32 R4, R10, R11, RZ ;  /* 0x0000000b0a047227 */ /* 0x000fe200078e00ff */
[----:B------:R-:W-:Y:S02]  /*0b70*/  LOP3.LUT R62, R6, 0x60, RZ, 0xfc, !PT ;  /* 0x00000060063e7812 */ /* 0x000fe400078efcff */
[----:B------:R-:W-:Y:S01]  /*0b80*/  ISETP.GT.U32.AND P6, PT, R2, R3, PT ;  /* 0x000000030200720c */ /* 0x000fe20003fc4070 */
[----:B------:R-:W-:Y:S01]  /*0b90*/  @!P0 IMAD.IADD R0, R0, 0x1, -R13 ;  /* 0x0000000100008824 */ /* 0x000fe200078e0a0d */
[C---:B------:R-:W-:Y:S01]  /*0ba0*/  LOP3.LUT R56, R6.reuse, 0x48, RZ, 0xfc, !PT ;  /* 0x0000004806387812 */ /* 0x040fe200078efcff */
[----:B------:R-:W-:Y:S01]  /*0bb0*/  IMAD.MOV R4, RZ, RZ, -R4 ;  /* 0x000000ffff047224 */ /* 0x000fe200078e0a04 */
[----:B------:R-:W-:Y:S01]  /*0bc0*/  LOP3.LUT R58, R6, 0x50, RZ, 0xfc, !PT ;  /* 0x00000050063a7812 */ /* 0x000fe200078efcff */
[----:B------:R-:W-:Y:S01]  /*0bd0*/  IMAD.MOV R8, RZ, RZ, -R8 ;  /* 0x000000ffff087224 */ /* 0x000fe200078e0a08 */
[----:B------:R-:W-:Y:S01]  /*0be0*/  ISETP.GT.U32.AND P0, PT, R13, R0, PT ;  /* 0x000000000d00720c */ /* 0x000fe20003f04070 */
[C---:B------:R-:W-:Y:S01]  /*0bf0*/  IMAD R9, R2.reuse, R4, R11 ;  /* 0x0000000402097224 */ /* 0x040fe200078e020b */
[----:B------:R-:W-:Y:S01]  /*0c00*/  IABS R4, R18 ;  /* 0x0000001200047213 */ /* 0x000fe20000000000 */
[----:B------:R-:W-:Y:S01]  /*0c10*/  IMAD R11, R2, R8, R15 ;  /* 0x00000008020b7224 */ /* 0x000fe200078e020f */
[----:B------:R-:W-:-:S02]  /*0c20*/  LOP3.LUT R54, R6, 0x40, RZ, 0xfc, !PT ;  /* 0x0000004006367812 */ /* 0x000fc400078efcff */
[C---:B------:R-:W-:Y:S01]  /*0c30*/  ISETP.GT.U32.AND P5, PT, R2.reuse, R9, PT ;  /* 0x000000090200720c */ /* 0x040fe20003fa4070 */
[----:B------:R-:W-:Y:S01]  /*0c40*/  @!P6 IMAD.IADD R3, R3, 0x1, -R2 ;  /* 0x000000010303e824 */ /* 0x000fe200078e0a02 */
[----:B------:R-:W-:Y:S01]  /*0c50*/  ISETP.GT.U32.AND P6, PT, R2, R11, PT ;  /* 0x0000000b0200720c */ /* 0x000fe20003fc4070 */
[----:B------:R-:W-:Y:S01]  /*0c60*/  IMAD.MOV.U32 R15, RZ, RZ, R4 ;  /* 0x000000ffff0f7224 */ /* 0x000fe200078e0004 */
[----:B------:R-:W-:Y:S01]  /*0c70*/  LOP3.LUT R50, R6, 0x2c, RZ, 0xfc, !PT ;  /* 0x0000002c06327812 */ /* 0x000fe200078efcff */
[----:B------:R-:W-:Y:S01]  /*0c80*/  IMAD.HI.U32 R4, R10, R17, RZ ;  /* 0x000000110a047227 */ /* 0x000fe200078e00ff */
[----:B------:R-:W-:-:S03]  /*0c90*/  LOP3.LUT R52, R6, 0x34, RZ, 0xfc, !PT ;  /* 0x0000003406347812 */ /* 0x000fc600078efcff */
[----:B------:R-:W-:Y:S01]  /*0ca0*/  @!P0 IMAD.IADD R0, R0, 0x1, -R13 ;  /* 0x0000000100008824 */ /* 0x000fe200078e0a0d */
[C---:B------:R-:W-:Y:S01]  /*0cb0*/  ISETP.GT.U32.AND P0, PT, R2.reuse, R3, PT ;  /* 0x000000030200720c */ /* 0x040fe20003f04070 */
[----:B------:R-:W-:Y:S02]  /*0cc0*/  IMAD.MOV R4, RZ, RZ, -R4 ;  /* 0x000000ffff047224 */ /* 0x000fe400078e0a04 */
[----:B------:R-:W-:Y:S02]  /*0cd0*/  @!P5 IMAD.IADD R9, R9, 0x1, -R2 ;  /* 0x000000010909d824 */ /* 0x000fe400078e0a02 */
[C---:B------:R-:W-:Y:S02]  /*0ce0*/  IMAD R13, R2.reuse, R4, R17 ;  /* 0x00000004020d7224 */ /* 0x040fe400078e0211 */
[----:B------:R-:W-:Y:S01]  /*0cf0*/  IMAD.MOV.U32 R17, RZ, RZ, R12 ;  /* 0x000000ffff117224 */ /* 0x000fe200078e000c */
[----:B------:R-:W-:Y:S01]  /*0d00*/  ISETP.GT.U32.AND P5, PT, R2, R9, PT ;  /* 0x000000090200720c */ /* 0x000fe20003fa4070 */
[----:B------:R-:W-:-:S04]  /*0d10*/  IMAD.HI.U32 R8, R10, R15, RZ ;  /* 0x0000000f0a087227 */ /* 0x000fc800078e00ff */
[----:B------:R-:W-:-:S04]  /*0d20*/  IMAD.HI.U32 R4, R10, R17, RZ ;  /* 0x000000110a047227 */ /* 0x000fc800078e00ff */
[----:B------:R-:W-:Y:S02]  /*0d30*/  IMAD.MOV R8, RZ, RZ, -R8 ;  /* 0x000000ffff087224 */ /* 0x000fe400078e0a08 */
[----:B------:R-:W-:Y:S01]  /*0d40*/  @!P0 IMAD.IADD R3, R3, 0x1, -R2 ;  /* 0x0000000103038824 */ /* 0x000fe200078e0a02 */
[----:B------:R-:W-:Y:S01]  /*0d50*/  ISETP.GE.AND P0, PT, R16, RZ, PT ;  /* 0x000000ff1000720c */ /* 0x000fe20003f06270 */
[----:B------:R-:W-:Y:S01]  /*0d60*/  @!P4 IMAD.MOV R0, RZ, RZ, -R0 ;  /* 0x000000ffff00c224 */ /* 0x000fe200078e0a00 */
[----:B------:R-:W-:Y:S01]  /*0d70*/  ISETP.GE.AND P4, PT, R14, RZ, PT ;  /* 0x000000ff0e00720c */ /* 0x000fe20003f86270 */
[----:B------:R-:W-:Y:S01]  /*0d80*/  IMAD.MOV R12, RZ, RZ, -R4 ;  /* 0x000000ffff0c7224 */ /* 0x000fe200078e0a04 */
[----:B------:R-:W-:Y:S01]  /*0d90*/  @!P3 LOP3.LUT R0, RZ, R38, RZ, 0x33, !PT ;  /* 0x00000026ff00b212 */ /* 0x000fe200078e33ff */
[----:B------:R-:W-:Y:S02]  /*0da0*/  VIADD R14, R7, 0x19 ;  /* 0x00000019070e7836 */ /* 0x000fe40000000000 */
[----:B------:R-:W-:-:S02]  /*0db0*/  IMAD R15, R2, R8, R15 ;  /* 0x00000008020f7224 */ /* 0x000fc400078e020f */
[----:B------:R-:W-:Y:S01]  /*0dc0*/  IMAD.MOV.U32 R8, RZ, RZ, R3 ;  /* 0x000000ffff087224 */ /* 0x000fe200078e0003 */
[----:B0-----:R-:W-:Y:S01]  /*0dd0*/  IABS R19, R14 ;  /* 0x0000000e00137213 */ /* 0x001fe20000000000 */
[C---:B------:R-:W-:Y:S02]  /*0de0*/  IMAD R3, R2.reuse, R12, R17 ;  /* 0x0000000c02037224 */ /* 0x040fe400078e0211 */
[--C-:B------:R-:W-:Y:S01]  /*0df0*/  @!P6 IMAD.IADD R11, R11, 0x1, -R2.reuse ;  /* 0x000000010b0be824 */ /* 0x100fe200078e0a02 */
[C---:B------:R-:W-:Y:S01]  /*0e00*/  ISETP.GT.U32.AND P6, PT, R2.reuse, R13, PT ;  /* 0x0000000d0200720c */ /* 0x040fe20003fc4070 */
[----:B------:R-:W-:Y:S01]  /*0e10*/  @!P5 IMAD.IADD R9, R9, 0x1, -R2 ;  /* 0x000000010909d824 */ /* 0x000fe200078e0a02 */
[C---:B------:R-:W-:Y:S01]  /*0e20*/  ISETP.GT.U32.AND P5, PT, R2.reuse, R3, PT ;  /* 0x000000030200720c */ /* 0x040fe20003fa4070 */
[----:B------:R-:W-:Y:S01]  /*0e30*/  VIADD R16, R7, 0x18 ;  /* 0x0000001807107836 */ /* 0x000fe20000000000 */
[----:B------:R-:W-:Y:S01]  /*0e40*/  ISETP.GT.U32.AND P3, PT, R2, R11, PT ;  /* 0x0000000b0200720c */ /* 0x000fe20003f64070 */
[----:B------:R-:W-:-:S03]  /*0e50*/  IMAD.HI.U32 R4, R10, R19, RZ ;  /* 0x000000130a047227 */ /* 0x000fc600078e00ff */
[----:B------:R-:W-:Y:S01]  /*0e60*/  IABS R12, R16 ;  /* 0x00000010000c7213 */ /* 0x000fe20000000000 */
[----:B------:R-:W-:Y:S01]  /*0e70*/  @!P1 IMAD.MOV R8, RZ, RZ, -R8 ;  /* 0x000000ffff089224 */ /* 0x000fe200078e0a08 */
[----:B------:R-:W-:Y:S01]  /*0e80*/  ISETP.GT.U32.AND P1, PT, R2, R15, PT ;  /* 0x0000000f0200720c */ /* 0x000fe20003f24070 */
[----:B------:R-:W-:Y:S02]  /*0e90*/  IMAD.MOV R4, RZ, RZ, -R4 ;  /* 0x000000ffff047224 */ /* 0x000fe400078e0a04 */
[----:B------:R-:W-:Y:S01]  /*0ea0*/  @!P6 IMAD.IADD R13, R13, 0x1, -R2 ;  /* 0x000000010d0de824 */ /* 0x000fe200078e0a02 */
[----:B------:R-:W-:Y:S01]  /*0eb0*/  ISETP.GE.AND P6, PT, R20, RZ, PT ;  /* 0x000000ff1400720c */ /* 0x000fe20003fc6270 */
[----:B------:R-:W-:Y:S02]  /*0ec0*/  IMAD R17, R2, R4, R19 ;  /* 0x0000000402117224 */ /* 0x000fe400078e0213 */
[----:B------:R-:W-:Y:S02]  /*0ed0*/  IMAD.MOV.U32 R19, RZ, RZ, R12 ;  /* 0x000000ffff137224 */ /* 0x000fe400078e000c */
[----:B------:R-:W-:-:S02]  /*0ee0*/  IMAD.MOV.U32 R12, RZ, RZ, R9 ;  /* 0x000000ffff0c7224 */ /* 0x000fc400078e0009 */
[--C-:B------:R-:W-:Y:S02]  /*0ef0*/  @!P5 IMAD.IADD R3, R3, 0x1, -R2.reuse ;  /* 0x000000010303d824 */ /* 0x100fe400078e0a02 */
[----:B------:R-:W-:Y:S01]  /*0f00*/  @!P3 IMAD.IADD R11, R11, 0x1, -R2 ;  /* 0x000000010b0bb824 */ /* 0x000fe200078e0a02 */
[----:B------:R-:W-:Y:S01]  /*0f10*/  ISETP.GE.AND P3, PT, R18, RZ, PT ;  /* 0x000000ff1200720c */ /* 0x000fe20003f66270 */
[----:B------:R-:W-:Y:S01]  /*0f20*/  @!P2 IMAD.MOV R12, RZ, RZ, -R12 ;  /* 0x000000ffff0ca224 */ /* 0x000fe200078e0a0c */
[C---:B------:R-:W-:Y:S01]  /*0f30*/  ISETP.GT.U32.AND P2, PT, R2.reuse, R3, PT ;  /* 0x000000030200720c */ /* 0x040fe20003f44070 */
[----:B------:R-:W-:Y:S02]  /*0f40*/  VIADD R18, R7, 0x17 ;  /* 0x0000001707127836 */ /* 0x000fe40000000000 */
[----:B------:R-:W-:Y:S01]  /*0f50*/  @!P1 IMAD.IADD R15, R15, 0x1, -R2 ;  /* 0x000000010f0f9824 */ /* 0x000fe200078e0a02 */
[----:B------:R-:W-:Y:S01]  /*0f60*/  ISETP.GT.U32.AND P1, PT, R2, R13, PT ;  /* 0x0000000d0200720c */ /* 0x000fe20003f24070 */
[----:B------:R-:W-:Y:S01]  /*0f70*/  IMAD.HI.U32 R4, R10, R19, RZ ;  /* 0x000000130a047227 */ /* 0x000fe200078e00ff */
[----:B------:R-:W-:-:S02]  /*0f80*/  IABS R21, R18 ;  /* 0x0000001200157213 */ /* 0x000fc40000000000 */
[C---:B------:R-:W-:Y:S01]  /*0f90*/  ISETP.GT.U32.AND P5, PT, R2.reuse, R15, PT ;  /* 0x0000000f0200720c */ /* 0x040fe20003fa4070 */
[----:B------:R-:W-:Y:S02]  /*0fa0*/  IMAD.MOV R4, RZ, RZ, -R4 ;  /* 0x000000ffff047224 */ /* 0x000fe400078e0a04 */
[----:B------:R-:W-:Y:S01]  /*0fb0*/  @!P4 IMAD.MOV R11, RZ, RZ, -R11 ;  /* 0x000000ffff0bc224 */ /* 0x000fe200078e0a0b */
[C---:B------:R-:W-:Y:S01]  /*0fc0*/  ISETP.GT.U32.AND P4, PT, R2.reuse, R17, PT ;  /* 0x000000110200720c */ /* 0x040fe20003f84070 */
[----:B------:R-:W-:Y:S02]  /*0fd0*/  IMAD R9, R2, R4, R19 ;  /* 0x0000000402097224 */ /* 0x000fe400078e0213 */
[----:B------:R-:W-:-:S04]  /*0fe0*/  IMAD.HI.U32 R4, R10, R21, RZ ;  /* 0x000000150a047227 */ /* 0x000fc800078e00ff */
[----:B------:R-:W-:Y:S01]  /*0ff0*/  @!P2 IMAD.IADD R3, R3, 0x1, -R2 ;  /* 0x000000010303a824 */ /* 0x000fe200078e0a02 */
[----:B------:R-:W-:Y:S01]  /*1000*/  ISETP.GT.U32.AND P2, PT, R2, R9, PT ;  /* 0x000000090200720c */ /* 0x000fe20003f44070 */
[----:B------:R-:W-:Y:S02]  /*1010*/  IMAD.MOV R19, RZ, RZ, -R4 ;  /* 0x000000ffff137224 */ /* 0x000fe400078e0a04 */
[--C-:B------:R-:W-:Y:S01]  /*1020*/  @!P5 IMAD.IADD R15, R15, 0x1, -R2.reuse ;  /* 0x000000010f0fd824 */ /* 0x100fe200078e0a02 */
[----:B------:R-:W-:Y:S01]  /*1030*/  ISETP.GE.AND P5, PT, R16, RZ, PT ;  /* 0x000000ff1000720c */ /* 0x000fe20003fa6270 */
[C---:B------:R-:W-:Y:S02]  /*1040*/  IMAD R19, R2.reuse, R19, R21 ;  /* 0x0000001302137224 */ /* 0x040fe400078e0215 */
[----:B------:R-:W-:Y:S02]  /*1050*/  VIADD R20, R7, 0x16 ;  /* 0x0000001607147836 */ /* 0x000fe40000000000 */
[----:B------:R-:W-:Y:S01]  /*1060*/  @!P3 IMAD.MOV R15, RZ, RZ, -R15 ;  /* 0x000000ffff0fb224 */ /* 0x000fe200078e0a0f */
[----:B------:R-:W-:Y:S01]  /*1070*/  ISETP.GT.U32.AND P3, PT, R2, R19, PT ;  /* 0x000000130200720c */ /* 0x000fe20003f64070 */
[--C-:B------:R-:W-:Y:S01]  /*1080*/  @!P1 IMAD.IADD R13, R13, 0x1, -R2.reuse ;  /* 0x000000010d0d9824 */ /* 0x100fe200078e0a02 */
[----:B------:R-:W-:Y:S01]  /*1090*/  IABS R23, R20 ;  /* 0x0000001400177213 */ /* 0x000fe20000000000 */
[--C-:B------:R-:W-:Y:S01]  /*10a0*/  @!P4 IMAD.IADD R17, R17, 0x1, -R2.reuse ;  /* 0x000000011111c824 */ /* 0x100fe200078e0a02 */
[----:B------:R-:W-:Y:S01]  /*10b0*/  ISETP.GE.AND P4, PT, R18, RZ, PT ;  /* 0x000000ff1200720c */ /* 0x000fe20003f86270 */
[----:B------:R-:W-:Y:S01]  /*10c0*/  @!P2 IMAD.IADD R9, R9, 0x1, -R2 ;  /* 0x000000010909a824 */ /* 0x000fe200078e0a02 */
[----:B------:R-:W-:Y:S01]  /*10d0*/  ISETP.GE.AND P1, PT, R14, RZ, PT ;  /* 0x000000ff0e00720c */ /* 0x000fe20003f26270 */
[----:B------:R-:W-:-:S02]  /*10e0*/  VIADD R18, R7, 0x14 ;  /* 0x0000001407127836 */ /* 0x000fc40000000000 */
[----:B------:R-:W-:Y:S01]  /*10f0*/  IMAD.HI.U32 R4, R10, R23, RZ ;  /* 0x000000170a047227 */ /* 0x000fe200078e00ff */
[C---:B------:R-:W-:Y:S02]  /*1100*/  ISETP.GT.U32.AND P2, PT, R2.reuse, R9, PT ;  /* 0x000000090200720c */ /* 0x040fe40003f44070 */
[----:B------:R-:W-:Y:S01]  /*1110*/  IABS R14, R18 ;  /* 0x00000012000e7213 */ /* 0x000fe20000000000 */
[----:B------:R-:W-:Y:S01]  /*1120*/  @!P0 IMAD.MOV R13, RZ, RZ, -R13 ;  /* 0x000000ffff0d8224 */ /* 0x000fe200078e0a0d */
[C---:B------:R-:W-:Y:S01]  /*1130*/  ISETP.GT.U32.AND P0, PT, R2.reuse, R17, PT ;  /* 0x000000110200720c */ /* 0x040fe20003f04070 */
[----:B------:R-:W-:Y:S02]  /*1140*/  VIADD R16, R7, 0x15 ;  /* 0x0000001507107836 */ /* 0x000fe40000000000 */
[----:B------:R-:W-:Y:S02]  /*1150*/  IMAD.MOV R4, RZ, RZ, -R4 ;  /* 0x000000ffff047224 */ /* 0x000fe400078e0a04 */
[----:B------:R-:W-:Y:S01]  /*1160*/  @!P3 IMAD.IADD R19, R19, 0x1, -R2 ;  /* 0x000000011313b824 */ /* 0x000fe200078e0a02 */
[----:B------:R-:W-:Y:S01]  /*1170*/  IABS R25, R16 ;  /* 0x0000001000197213 */ /* 0x000fe20000000000 */
[----:B------:R-:W-:-:S02]  /*1180*/  IMAD R21, R2, R4, R23 ;  /* 0x0000000402157224 */ /* 0x000fc400078e0217 */
[----:B------:R-:W-:Y:S01]  /*1190*/  IMAD.MOV.U32 R23, RZ, RZ, R14 ;  /* 0x000000ffff177224 */ /* 0x000fe200078e000e */
[----:B------:R-:W-:Y:S01]  /*11a0*/  ISETP.GT.U32.AND P3, PT, R2, R19, PT ;  /* 0x000000130200720c */ /* 0x000fe20003f64070 */
[----:B------:R-:W-:Y:S02]  /*11b0*/  IMAD.MOV.U32 R14, RZ, RZ, R3 ;  /* 0x000000ffff0e7224 */ /* 0x000fe400078e0003 */
[----:B------:R-:W-:-:S04]  /*11c0*/  IMAD.HI.U32 R4, R10, R25, RZ ;  /* 0x000000190a047227 */ /* 0x000fc800078e00ff */
[----:B------:R-:W-:-:S04]  /*11d0*/  IMAD.HI.U32 R3, R10, R23, RZ ;  /* 0x000000170a037227 */ /* 0x000fc800078e00ff */
[--C-:B------:R-:W-:Y:S01]  /*11e0*/  @!P0 IMAD.IADD R17, R17, 0x1, -R2.reuse ;  /* 0x0000000111118824 */ /* 0x100fe200078e0a02 */
[----:B------:R-:W-:Y:S01]  /*11f0*/  ISETP.GE.AND P0, PT, R20, RZ, PT ;  /* 0x000000ff1400720c */ /* 0x000fe20003f06270 */
[----:B------:R-:W-:Y:S01]  /*1200*/  @!P2 IMAD.IADD R9, R9, 0x1, -R2 ;  /* 0x000000010909a824 */ /* 0x000fe200078e0a02 */
[----:B------:R-:W-:Y:S01]  /*1210*/  ISETP.GE.AND P2, PT, R16, RZ, PT ;  /* 0x000000ff1000720c */ /* 0x000fe20003f46270 */
[----:B------:R-:W-:Y:S02]  /*1220*/  IMAD.MOV R4, RZ, RZ, -R4 ;  /* 0x000000ffff047224 */ /* 0x000fe400078e0a04 */
[----:B------:R-:W-:Y:S02]  /*1230*/  IMAD.MOV R16, RZ, RZ, -R3 ;  /* 0x000000ffff107224 */ /* 0x000fe400078e0a03 */
[----:B------:R-:W-:Y:S02]  /*1240*/  VIADD R20, R7, 0x13 ;  /* 0x0000001307147836 */ /* 0x000fe40000000000 */
[----:B------:R-:W-:-:S02]  /*1250*/  IMAD R3, R2, R4, R25 ;  /* 0x0000000402037224 */ /* 0x000fc400078e0219 */
[C---:B------:R-:W-:Y:S01]  /*1260*/  IMAD R23, R2.reuse, R16, R23 ;  /* 0x0000001002177224 */ /* 0x040fe200078e0217 */
[----:B------:R-:W-:Y:S01]  /*1270*/  IABS R25, R20 ;  /* 0x0000001400197213 */ /* 0x000fe20000000000 */
[----:B------:R-:W-:Y:S02]  /*1280*/  @!P3 IMAD.IADD R19, R19, 0x1, -R2 ;  /* 0x000000011313b824 */ /* 0x000fe400078e0a02 */
[----:B------:R-:W-:Y:S01]  /*1290*/  IMAD.MOV.U32 R16, RZ, RZ, R9 ;  /* 0x000000ffff107224 */ /* 0x000fe200078e0009 */
[----:B------:R-:W-:Y:S01]  /*12a0*/  ISETP.GT.U32.AND P3, PT, R2, R23, PT ;  /* 0x000000170200720c */ /* 0x000fe20003f64070 */
[----:B------:R-:W-:-:S04]  /*12b0*/  IMAD.HI.U32 R4, R10, R25, RZ ;  /* 0x000000190a047227 */ /* 0x000fc800078e00ff */
[----:B------:R-:W-:Y:S01]  /*12c0*/  @!P6 IMAD.MOV R14, RZ, RZ, -R14 ;  /* 0x000000ffff0ee224 */ /* 0x000fe200078e0a0e */
[----:B------:R-:W-:Y:S01]  /*12d0*/  ISETP.GT.U32.AND P6, PT, R2, R21, PT ;  /* 0x000000150200720c */ /* 0x000fe20003fc4070 */
[----:B------:R-:W-:-:S04]  /*12e0*/  IMAD.HI.U32 R9, R10, R27, RZ ;  /* 0x0000001b0a097227 */ /* 0x000fc800078e00ff */
[----:B------:R-:W-:Y:S02]  /*12f0*/  IMAD.MOV R4, RZ, RZ, -R4 ;  /* 0x000000ffff047224 */ /* 0x000fe400078e0a04 */
[----:B------:R-:W-:Y:S01]  /*1300*/  @!P5 IMAD.MOV R16, RZ, RZ, -R16 ;  /* 0x000000ffff10d224 */ /* 0x000fe200078e0a10 */
[----:B------:R-:W-:Y:S01]  /*1310*/  ISETP.GE.AND P5, PT, R18, RZ, PT ;  /* 0x000000ff1200720c */ /* 0x000fe20003fa6270 */
[----:B------:R-:W-:Y:S02]  /*1320*/  IMAD.MOV R18, RZ, RZ, -R9 ;  /* 0x000000ffff127224 */ /* 0x000fe400078e0a09 */
[C---:B------:R-:W-:Y:S01]  /*1330*/  IMAD R9, R2.reuse, R4, R25 ;  /* 0x0000000402097224 */ /* 0x040fe200078e0219 */
[----:B------:R-:W-:Y:S01]  /*1340*/  IABS R4, R24 ;  /* 0x0000001800047213 */ /* 0x000fe20000000000 */
[----:B------:R-:W-:Y:S02]  /*1350*/  @!P3 IMAD.IADD R23, R23, 0x1, -R2 ;  /* 0x000000011717b824 */ /* 0x000fe400078e0a02 */
[----:B------:R-:W-:Y:S01]  /*1360*/  @!P1 IMAD.MOV R17, RZ, RZ, -R17 ;  /* 0x000000ffff119224 */ /* 0x000fe200078e0a11 */
[C---:B------:R-:W-:Y:S01]  /*1370*/  ISETP.GT.U32.AND P1, PT, R2.reuse, R3, PT ;  /* 0x000000030200720c */ /* 0x040fe20003f24070 */
[C---:B------:R-:W-:Y:S01]  /*1380*/  IMAD R25, R2.reuse, R18, R27 ;  /* 0x0000001202197224 */ /* 0x040fe200078e021b */
[----:B------:R-:W-:Y:S01]  /*1390*/  ISETP.GT.U32.AND P3, PT, R2, R23, PT ;  /* 0x000000170200720c */ /* 0x000fe20003f64070 */
[----:B------:R-:W-:-:S02]  /*13a0*/  IMAD.MOV.U32 R27, RZ, RZ, R4 ;  /* 0x000000ffff1b7224 */ /* 0x000fc400078e0004 */
[----:B------:R-:W-:Y:S02]  /*13b0*/  @!P6 IMAD.IADD R21, R21, 0x1, -R2 ;  /* 0x000000011515e824 */ /* 0x000fe400078e0a02 */
[----:B------:R-:W-:-:S03]  /*13c0*/  IMAD.HI.U32 R4, R10, R27, RZ ;  /* 0x0000001b0a047227 */ /* 0x000fc600078e00ff */
[C---:B------:R-:W-:Y:S01]  /*13d0*/  ISETP.GT.U32.AND P6, PT, R2.reuse, R21, PT ;  /* 0x000000150200720c */ /* 0x040fe20003fc4070 */
[----:B------:R-:W-:Y:S02]  /*13e0*/  IMAD.MOV R4, RZ, RZ, -R4 ;  /* 0x000000ffff047224 */ /* 0x000fe400078e0a04 */
[--C-:B------:R-:W-:Y:S02]  /*13f0*/  @!P1 IMAD.IADD R3, R3, 0x1, -R2.reuse ;  /* 0x0000000103039824 */ /* 0x100fe400078e0a02 */
[C---:B------:R-:W-:Y:S02]  /*1400*/  IMAD R27, R2.reuse, R4, R27 ;  /* 0x00000004021b7224 */ /* 0x040fe400078e021b */
[----:B------:R-:W-:Y:S01]  /*1410*/  @!P3 IMAD.IADD R23, R23, 0x1, -R2 ;  /* 0x000000011717b824 */ /* 0x000fe200078e0a02 */
[C---:B------:R-:W-:Y:S01]  /*1420*/  ISETP.GT.U32.AND P1, PT, R2.reuse, R3, PT ;  /* 0x000000030200720c */ /* 0x040fe20003f24070 */
[----:B------:R-:W-:Y:S01]  /*1430*/  @!P4 IMAD.MOV R19, RZ, RZ, -R19 ;  /* 0x000000ffff13c224 */ /* 0x000fe200078e0a13 */
[----:B------:R-:W-:Y:S01]  /*1440*/  ISETP.GT.U32.AND P3, PT, R2, R27, PT ;  /* 0x0000001b0200720c */ /* 0x000fe20003f64070 */
[----:B------:R-:W-:Y:S01]  /*1450*/  IMAD.HI.U32 R4, R10, R29, RZ ;  /* 0x0000001d0a047227 */ /* 0x000fe200078e00ff */
[----:B------:R-:W-:-:S03]  /*1460*/  ISETP.GT.U32.AND P4, PT, R2, R9, PT ;  /* 0x000000090200720c */ /* 0x000fc60003f84070 */
[----:B------:R-:W-:Y:S01]  /*1470*/  @!P6 IMAD.IADD R21, R21, 0x1, -R2 ;  /* 0x000000011515e824 */ /* 0x000fe200078e0a02 */
[----:B------:R-:W-:Y:S01]  /*1480*/  ISETP.GE.AND P6, PT, R20, RZ, PT ;  /* 0x000000ff1400720c */ /* 0x000fe20003fc6270 */
[----:B------:R-:W-:Y:S02]  /*1490*/  IMAD.MOV R4, RZ, RZ, -R4 ;  /* 0x000000ffff047224 */ /* 0x000fe400078e0a04 */
[----:B------:R-:W-:Y:S01]  /*14a0*/  @!P0 IMAD.MOV R21, RZ, RZ, -R21 ;  /* 0x000000ffff158224 */ /* 0x000fe200078e0a15 */
[----:B------:R-:W-:Y:S01]  /*14b0*/  ISETP.GE.AND P0, PT, R22, RZ, PT ;  /* 0x000000ff1600720c */ /* 0x000fe20003f06270 */
[----:B------:R-:W-:Y:S02]  /*14c0*/  VIADD R22, R7, 0xf ;  /* 0x0000000f07167836 */ /* 0x000fe40000000000 */
[--C-:B------:R-:W-:Y:S02]  /*14d0*/  @!P3 IMAD.IADD R27, R27, 0x1, -R2.reuse ;  /* 0x000000011b1bb824 */ /* 0x100fe400078e0a02 */
[--C-:B------:R-:W-:Y:S01]  /*14e0*/  @!P1 IMAD.IADD R3, R3, 0x1, -R2.reuse ;  /* 0x0000000103039824 */ /* 0x100fe200078e0a02 */
[----:B------:R-:W-:Y:S01]  /*14f0*/  IABS R31, R22 ;  /* 0x00000016001f7213 */ /* 0x000fe20000000000 */
[----:B------:R-:W-:Y:S01]  /*1500*/  @!P4 IMAD.IADD R9, R9, 0x1, -R2 ;  /* 0x000000010909c824 */ /* 0x000fe200078e0a02 */
[C---:B------:R-:W-:Y:S01]  /*1510*/  ISETP.GT.U32.AND P3, PT, R2.reuse, R27, PT ;  /* 0x0000001b0200720c */ /* 0x040fe20003f64070 */
[----:B------:R-:W-:Y:S01]  /*1520*/  IMAD.MOV.U32 R18, RZ, RZ, R3 ;  /* 0x000000ffff127224 */ /* 0x000fe200078e0003 */
[----:B------:R-:W-:Y:S01]  /*1530*/  ISETP.GT.U32.AND P1, PT, R2, R25, PT ;  /* 0x000000190200720c */ /* 0x000fe20003f24070 */
[----:B------:R-:W-:Y:S01]  /*1540*/  IMAD.HI.U32 R3, R10, R31, RZ ;  /* 0x0000001f0a037227 */ /* 0x000fe200078e00ff */
[----:B------:R-:W-:-:S03]  /*1550*/  ISETP.GT.U32.AND P4, PT, R2, R9, PT ;  /* 0x000000090200720c */ /* 0x000fc60003f84070 */
[----:B------:R-:W-:Y:S02]  /*1560*/  IMAD.MOV R3, RZ, RZ, -R3 ;  /* 0x000000ffff037224 */ /* 0x000fe400078e0a03 */
[C---:B------:R-:W-:Y:S02]  /*1570*/  IMAD R29, R2.reuse, R4, R29 ;  /* 0x00000004021d7224 */ /* 0x040fe400078e021d */
[----:B------:R-:W-:Y:S02]  /*1580*/  IMAD R3, R2, R3, R31 ;  /* 0x0000000302037224 */ /* 0x000fe400078e021f */
[----:B------:R-:W-:Y:S02]  /*1590*/  @!P3 IMAD.IADD R27, R27, 0x1, -R2 ;  /* 0x000000011b1bb824 */ /* 0x000fe400078e0a02 */
[----:B------:R-:W-:Y:S01]  /*15a0*/  IMAD.HI.U32 R4, R10, R33, RZ ;  /* 0x000000210a047227 */ /* 0x000fe200078e00ff */
[----:B------:R-:W-:-:S03]  /*15b0*/  ISETP.GT.U32.AND P3, PT, R2, R3, PT ;  /* 0x000000030200720c */ /* 0x000fc60003f64070 */
[----:B------:R-:W-:Y:S01]  /*15c0*/  @!P4 IMAD.IADD R9, R9, 0x1, -R2 ;  /* 0x000000010909c824 */ /* 0x000fe200078e0a02 */
[----:B------:R-:W-:Y:S01]  /*15d0*/  ISETP.GT.U32.AND P4, PT, R2, R29, PT ;  /* 0x0000001d0200720c */ /* 0x000fe20003f84070 */
[----:B------:R-:W-:Y:S02]  /*15e0*/  IMAD.MOV R4, RZ, RZ, -R4 ;  /* 0x000000ffff047224 */ /* 0x000fe400078e0a04 */
[----:B------:R-:W-:Y:S02]  /*15f0*/  IMAD.MOV.U32 R20, RZ, RZ, R9 ;  /* 0x000000ffff147224 */ /* 0x000fe400078e0009 */
[--C-:B------:R-:W-:Y:S01]  /*1600*/  @!P1 IMAD.IADD R25, R25, 0x1, -R2.reuse ;  /* 0x0000000119199824 */ /* 0x100fe200078e0a02 */
[----:B------:R-:W-:Y:S01]  /*1610*/  ISETP.GE.AND P1, PT, R24, RZ, PT ;  /* 0x000000ff1800720c */ /* 0x000fe20003f26270 */
[----:B------:R-:W-:Y:S02]  /*1620*/  IMAD R9, R2, R4, R33 ;  /* 0x0000000402097224 */ /* 0x000fe400078e0221 */
[----:B------:R-:W-:-:S02]  /*1630*/  @!P3 IMAD.IADD R3, R3, 0x1, -R2 ;  /* 0x000000010303b824 */ /* 0x000fc400078e0a02 */
[----:B------:R-:W-:Y:S01]  /*1640*/  @!P2 IMAD.MOV R18, RZ, RZ, -R18 ;  /* 0x000000ffff12a224 */ /* 0x000fe200078e0a12 */
[C---:B------:R-:W-:Y:S01]  /*1650*/  ISETP.GT.U32.AND P2, PT, R2.reuse, R25, PT ;  /* 0x000000190200720c */ /* 0x040fe20003f44070 */
[C---:B------:R-:W-:Y:S01]  /*1660*/  VIADD R4, R7.reuse, 0xd ;  /* 0x0000000d07047836 */ /* 0x040fe20000000000 */
[----:B------:R-:W-:Y:S01]  /*1670*/  ISETP.GT.U32.AND P3, PT, R2, R3, PT ;  /* 0x000000030200720c */ /* 0x000fe20003f64070 */
[----:B------:R-:W-:Y:S01]  /*1680*/  @!P6 IMAD.MOV R20, RZ, RZ, -R20 ;  /* 0x000000ffff14e224 */ /* 0x000fe200078e0a14 */
[----:B------:R-:W-:Y:S01]  /*1690*/  ISETP.GE.AND P6, PT, R22, RZ, PT ;  /* 0x000000ff1600720c */ /* 0x000fe20003fc6270 */
[----:B------:R-:W-:Y:S01]  /*16a0*/  VIADD R22, R7, 0xc ;  /* 0x0000000c07167836 */ /* 0x000fe20000000000 */
[----:B------:R-:W-:Y:S01]  /*16b0*/  IABS R31, R4 ;  /* 0x00000004001f7213 */ /* 0x000fe20000000000 */
[----:B------:R-:W-:Y:S02]  /*16c0*/  @!P1 IMAD.MOV R27, RZ, RZ, -R27 ;  /* 0x000000ffff1b9224 */ /* 0x000fe400078e0a1b */
[--C-:B------:R-:W-:Y:S01]  /*16d0*/  @!P4 IMAD.IADD R29, R29, 0x1, -R2.reuse ;  /* 0x000000011d1dc824 */ /* 0x100fe200078e0a02 */
[----:B------:R-:W-:Y:S01]  /*16e0*/  IABS R33, R22 ;  /* 0x0000001600217213 */ /* 0x000fe20000000000 */
[----:B------:R-:W-:Y:S01]  /*16f0*/  VIADD R24, R7, 0xb ;  /* 0x0000000b07187836 */ /* 0x000fe20000000000 */
[----:B------:R-:W-:Y:S01]  /*1700*/  ISETP.GE.AND P1, PT, R22, RZ, PT ;  /* 0x000000ff1600720c */ /* 0x000fe20003f26270 */
[--C-:B------:R-:W-:Y:S01]  /*1710*/  @!P2 IMAD.IADD R25, R25, 0x1, -R2.reuse ;  /* 0x000000011919a824 */ /* 0x100fe200078e0a02 */
[C---:B------:R-:W-:Y:S01]  /*1720*/  ISETP.GT.U32.AND P4, PT, R2.reuse, R29, PT ;  /* 0x0000001d0200720c */ /* 0x040fe20003f84070 */
[----:B------:R-:W-:Y:S01]  /*1730*/  @!P3 IMAD.IADD R3, R3, 0x1, -R2 ;  /* 0x000000010303b824 */ /* 0x000fe200078e0a02 */
[----:B------:R-:W-:Y:S01]  /*1740*/  ISETP.GT.U32.AND P3, PT, R2, R9, PT ;  /* 0x000000090200720c */ /* 0x000fe20003f64070 */
[----:B------:R-:W-:Y:S01]  /*1750*/  @!P0 IMAD.MOV R25, RZ, RZ, -R25 ;  /* 0x000000ffff198224 */ /* 0x000fe200078e0a19 */
[----:B------:R-:W-:Y:S01]  /*1760*/  ISETP.GE.AND P0, PT, R4, RZ, PT ;  /* 0x000000ff0400720c */ /* 0x000fe20003f06270 */
[----:B------:R-:W-:Y:S01]  /*1770*/  IMAD.HI.U32 R4, R10, R31, RZ ;  /* 0x0000001f0a047227 */ /* 0x000fe200078e00ff */
[----:B------:R-:W-:-:S02]  /*1780*/  ISETP.GE.AND P2, PT, R30, RZ, PT ;  /* 0x000000ff1e00720c */ /* 0x000fc40003f46270 */
[----:B------:R-:W-:Y:S01]  /*1790*/  IABS R35, R24 ;  /* 0x0000001800237213 */ /* 0x000fe20000000000 */
[----:B------:R-:W-:Y:S02]  /*17a0*/  IMAD.MOV R4, RZ, RZ, -R4 ;  /* 0x000000ffff047224 */ /* 0x000fe400078e0a04 */
[----:B------:R-:W-:-:S04]  /*17b0*/  IMAD.HI.U32 R22, R10, R33, RZ ;  /* 0x000000210a167227 */ /* 0x000fc800078e00ff */
[----:B------:R-:W-:Y:S02]  /*17c0*/  @!P3 IMAD.IADD R9, R9, 0x1, -R2 ;  /* 0x000000010909b824 */ /* 0x000fe400078e0a02 */
[C---:B------:R-:W-:Y:S02]  /*17d0*/  IMAD R31, R2.reuse, R4, R31 ;  /* 0x00000004021f7224 */ /* 0x040fe400078e021f */
[----:B------:R-:W-:Y:S01]  /*17e0*/  IMAD.MOV R22, RZ, RZ, -R22 ;  /* 0x000000ffff167224 */ /* 0x000fe200078e0a16 */
[----:B------:R-:W-:Y:S01]  /*17f0*/  ISETP.GT.U32.AND P3, PT, R2, R9, PT ;  /* 0x000000090200720c */ /* 0x000fe20003f64070 */
[----:B------:R-:W-:-:S04]  /*1800*/  IMAD.HI.U32 R30, R10, R41, RZ ;  /* 0x000000290a1e7227 */ /* 0x000fc800078e00ff */
[----:B------:R-:W-:Y:S02]  /*1810*/  IMAD R33, R2, R22, R33 ;  /* 0x0000001602217224 */ /* 0x000fe400078e0221 */
[----:B------:R-:W-:-:S04]  /*1820*/  IMAD.HI.U32 R22, R10, R45, RZ ;  /* 0x0000002d0a167227 */ /* 0x000fc800078e00ff */
[----:B------:R-:W-:Y:S02]  /*1830*/  IMAD.MOV R22, RZ, RZ, -R22 ;  /* 0x000000ffff167224 */ /* 0x000fe400078e0a16 */
[----:B------:R-:W-:Y:S01]  /*1840*/  @!P3 IMAD.IADD R9, R9, 0x1, -R2 ;  /* 0x000000010909b824 */ /* 0x000fe200078e0a02 */
[----:B------:R-:W-:Y:S01]  /*1850*/  ISETP.GT.U32.AND P3, PT, R2, R31, PT ;  /* 0x0000001f0200720c */ /* 0x000fe20003f64070 */
[----:B------:R-:W-:Y:S02]  /*1860*/  IMAD.MOV R30, RZ, RZ, -R30 ;  /* 0x000000ffff1e7224 */ /* 0x000fe400078e0a1e */
[----:B------:R-:W-:Y:S01]  /*1870*/  @!P5 IMAD.MOV R23, RZ, RZ, -R23 ;  /* 0x000000ffff17d224 */ /* 0x000fe200078e0a17 */
[----:B------:R-:W-:Y:S01]  /*1880*/  ISETP.GE.AND P5, PT, R26, RZ, PT ;  /* 0x000000ff1a00720c */ /* 0x000fe20003fa6270 */
[----:B------:R-:W-:Y:S01]  /*1890*/  @!P4 IMAD.IADD R29, R29, 0x1, -R2 ;  /* 0x000000011d1dc824 */ /* 0x000fe200078e0a02 */
[----:B------:R-:W-:Y:S01]  /*18a0*/  ISETP.GE.AND P4, PT, R24, RZ, PT ;  /* 0x000000ff1800720c */ /* 0x000fe20003f86270 */
[----:B------:R-:W-:-:S02]  /*18b0*/  VIADD R38, R7, 0x6 ;  /* 0x0000000607267836 */ /* 0x000fc40000000000 */
[----:B------:R-:W-:Y:S02]  /*18c0*/  IMAD R45, R2, R22, R45 ;  /* 0x00000016022d7224 */ /* 0x000fe400078e022d */
[----:B------:R-:W-:Y:S01]  /*18d0*/  IMAD.HI.U32 R24, R10, R35, RZ ;  /* 0x000000230a187227 */ /* 0x000fe200078e00ff */
[----:B------:R-:W-:-:S03]  /*18e0*/  IABS R47, R38 ;  /* 0x00000026002f7213 */ /* 0x000fc60000000000 */
[----:B------:R-:W-:Y:S01]  /*18f0*/  @!P3 IMAD.IADD R31, R31, 0x1, -R2 ;  /* 0x000000011f1fb824 */ /* 0x000fe200078e0a02 */
[C---:B------:R-:W-:Y:S01]  /*1900*/  ISETP.GT.U32.AND P3, PT, R2.reuse, R33, PT ;  /* 0x000000210200720c */ /* 0x040fe20003f64070 */
[----:B------:R-:W-:Y:S02]  /*1910*/  IMAD R41, R2, R30, R41 ;  /* 0x0000001e02297224 */ /* 0x000fe400078e0229 */
[----:B------:R-:W-:-:S04]  /*1920*/  IMAD.HI.U32 R22, R10, R51, RZ ;  /* 0x000000330a167227 */ /* 0x000fc800078e00ff */
[----:B------:R-:W-:Y:S02]  /*1930*/  VIADD R30, R7, 0x8 ;  /* 0x00000008071e7836 */ /* 0x000fe40000000000 */
[----:B------:R-:W-:Y:S02]  /*1940*/  IMAD.MOV R24, RZ, RZ, -R24 ;  /* 0x000000ffff187224 */ /* 0x000fe400078e0a18 */
[----:B------:R-:W-:Y:S01]  /*1950*/  IMAD.MOV R22, RZ, RZ, -R22 ;  /* 0x000000ffff167224 */ /* 0x000fe200078e0a16 */
[----:B------:R-:W-:Y:S01]  /*1960*/  IABS R43, R30 ;  /* 0x0000001e002b7213 */ /* 0x000fe20000000000 */
[----:B------:R-:W-:Y:S02]  /*1970*/  @!P3 IMAD.IADD R33, R33, 0x1, -R2 ;  /* 0x000000012121b824 */ /* 0x000fe400078e0a02 */
[----:B------:R-:W-:-:S03]  /*1980*/  IMAD.HI.U32 R26, R10, R37, RZ ;  /* 0x000000250a1a7227 */ /* 0x000fc600078e00ff */
[C---:B------:R-:W-:Y:S01]  /*1990*/  ISETP.GT.U32.AND P3, PT, R2.reuse, R33, PT ;  /* 0x000000210200720c */ /* 0x040fe20003f64070 */
[C---:B------:R-:W-:Y:S02]  /*19a0*/  IMAD R35, R2.reuse, R24, R35 ;  /* 0x0000001802237224 */ /* 0x040fe400078e0223 */
[----:B------:R-:W-:Y:S02]  /*19b0*/  IMAD R51, R2, R22, R51 ;  /* 0x0000001602337224 */ /* 0x000fe400078e0233 */
[----:B------:R-:W-:-:S04]  /*19c0*/  IMAD.HI.U32 R24, R10, R47, RZ ;  /* 0x0000002f0a187227 */ /* 0x000fc800078e00ff */
[----:B------:R-:W-:Y:S02]  /*19d0*/  IMAD.MOV.U32 R22, RZ, RZ, R3 ;  /* 0x000000ffff167224 */ /* 0x000fe400078e0003 */
[----:B------:R-:W-:Y:S02]  /*19e0*/  IMAD.MOV R26, RZ, RZ, -R26 ;  /* 0x000000ffff1a7224 */ /* 0x000fe400078e0a1a */
[----:B------:R-:W-:-:S04]  /*19f0*/  IMAD.HI.U32 R4, R10, R43, RZ ;  /* 0x0000002b0a047227 */ /* 0x000fc800078e00ff */
[----:B------:R-:W-:Y:S01]  /*1a00*/  @!P5 IMAD.MOV R29, RZ, RZ, -R29 ;  /* 0x000000ffff1dd224 */ /* 0x000fe200078e0a1d */
[C---:B------:R-:W-:Y:S01]  /*1a10*/  ISETP.GT.U32.AND P5, PT, R2.reuse, R31, PT ;  /* 0x0000001f0200720c */ /* 0x040fe20003fa4070 */
[----:B------:R-:W-:Y:S02]  /*1a20*/  IMAD.MOV R24, RZ, RZ, -R24 ;  /* 0x000000ffff187224 */ /* 0x000fe400078e0a18 */
[----:B------:R-:W-:Y:S01]  /*1a30*/  @!P6 IMAD.MOV R22, RZ, RZ, -R22 ;  /* 0x000000ffff16e224 */ /* 0x000fe200078e0a16 */
[C---:B------:R-:W-:Y:S01]  /*1a40*/  ISETP.GT.U32.AND P6, PT, R2.reuse, R35, PT ;  /* 0x000000230200720c */ /* 0x040fe20003fc4070 */
[C---:B------:R-:W-:Y:S02]  /*1a50*/  IMAD R37, R2.reuse, R26, R37 ;  /* 0x0000001a02257224 */ /* 0x040fe400078e0225 */
[----:B------:R-:W-:Y:S02]  /*1a60*/  IMAD.MOV R26, RZ, RZ, -R4 ;  /* 0x000000ffff1a7224 */ /* 0x000fe400078e0a04 */
[----:B------:R-:W-:-:S02]  /*1a70*/  IMAD R47, R2, R24, R47 ;  /* 0x00000018022f7224 */ /* 0x000fc400078e022f */
[----:B------:R-:W-:Y:S01]  /*1a80*/  IMAD.MOV.U32 R24, RZ, RZ, R9 ;  /* 0x000000ffff187224 */ /* 0x000fe200078e0009 */
[----:B------:R-:W-:Y:S01]  /*1a90*/  LOP3.LUT R9, RZ, R39, RZ, 0x33, !PT ;  /* 0x00000027ff097212 */ /* 0x000fe200078e33ff */
[C---:B------:R-:W-:Y:S02]  /*1aa0*/  IMAD R43, R2.reuse, R26, R43 ;  /* 0x0000001a022b7224 */ /* 0x040fe400078e022b */
[----:B------:R-:W-:Y:S01]  /*1ab0*/  @!P2 IMAD.MOV R24, RZ, RZ, -R24 ;  /* 0x000000ffff18a224 */ /* 0x000fe200078e0a18 */
[C---:B------:R-:W-:Y:S01]  /*1ac0*/  ISETP.GT.U32.AND P2, PT, R2.reuse, R37, PT ;  /* 0x000000250200720c */ /* 0x040fe20003f44070 */
[--C-:B------:R-:W-:Y:S01]  /*1ad0*/  @!P3 IMAD.IADD R33, R33, 0x1, -R2.reuse ;  /* 0x000000012121b824 */ /* 0x100fe200078e0a02 */
[C---:B------:R-:W-:Y:S01]  /*1ae0*/  ISETP.GT.U32.AND P3, PT, R2.reuse, R43, PT ;  /* 0x0000002b0200720c */ /* 0x040fe20003f64070 */
[--C-:B------:R-:W-:Y:S01]  /*1af0*/  @!P5 IMAD.IADD R31, R31, 0x1, -R2.reuse ;  /* 0x000000011f1fd824 */ /* 0x100fe200078e0a02 */
[C---:B------:R-:W-:Y:S01]  /*1b00*/  ISETP.GT.U32.AND P5, PT, R2.reuse, R41, PT ;  /* 0x000000290200720c */ /* 0x040fe20003fa4070 */
[----:B------:R-:W-:Y:S01]  /*1b10*/  @!P6 IMAD.IADD R35, R35, 0x1, -R2 ;  /* 0x000000012323e824 */ /* 0x000fe200078e0a02 */
[----:B------:R-:W-:Y:S01]  /*1b20*/  ISETP.GT.U32.AND P6, PT, R2, R45, PT ;  /* 0x0000002d0200720c */ /* 0x000fe20003fc4070 */
[----:B------:R-:W-:-:S02]  /*1b30*/  VIADD R26, R7, 0x3 ;  /* 0x00000003071a7836 */ /* 0x000fc40000000000 */
[----:B------:R-:W-:-:S03]  /*1b40*/  IMAD.HI.U32 R4, R10, R49, RZ ;  /* 0x000000310a047227 */ /* 0x000fc600078e00ff */
[----:B------:R-:W-:Y:S01]  /*1b50*/  IABS R53, R26 ;  /* 0x0000001a00357213 */ /* 0x000fe20000000000 */
[--C-:B------:R-:W-:Y:S01]  /*1b60*/  @!P2 IMAD.IADD R37, R37, 0x1, -R2.reuse ;  /* 0x000000012525a824 */ /* 0x100fe200078e0a02 */
[C---:B------:R-:W-:Y:S01]  /*1b70*/  ISETP.GT.U32.AND P2, PT, R2.reuse, R47, PT ;  /* 0x0000002f0200720c */ /* 0x040fe20003f44070 */
[--C-:B------:R-:W-:Y:S02]  /*1b80*/  @!P3 IMAD.IADD R43, R43, 0x1, -R2.reuse ;  /* 0x000000012b2bb824 */ /* 0x100fe400078e0a02 */
[--C-:B------:R-:W-:Y:S01]  /*1b90*/  @!P5 IMAD.IADD R41, R41, 0x1, -R2.reuse ;  /* 0x000000012929d824 */ /* 0x100fe200078e0a02 */
[C---:B------:R-:W-:Y:S01]  /*1ba0*/  ISETP.GT.U32.AND P5, PT, R2.reuse, R35, PT ;  /* 0x000000230200720c */ /* 0x040fe20003fa4070 */
[----:B------:R-:W-:Y:S01]  /*1bb0*/  @!P6 IMAD.IADD R45, R45, 0x1, -R2 ;  /* 0x000000012d2de824 */ /* 0x000fe200078e0a02 */
[C---:B------:R-:W-:Y:S01]  /*1bc0*/  ISETP.GT.U32.AND P3, PT, R2.reuse, R37, PT ;  /* 0x000000250200720c */ /* 0x040fe20003f64070 */
[----:B------:R-:W-:Y:S01]  /*1bd0*/  IMAD.MOV R4, RZ, RZ, -R4 ;  /* 0x000000ffff047224 */ /* 0x000fe200078e0a04 */
[----:B------:R-:W-:Y:S01]  /*1be0*/  ISETP.GT.U32.AND P6, PT, R2, R43, PT ;  /* 0x0000002b0200720c */ /* 0x000fe20003fc4070 */
[----:B------:R-:W-:-:S04]  /*1bf0*/  IMAD.HI.U32 R3, R10, R55, RZ ;  /* 0x000000370a037227 */ /* 0x000fc800078e00ff */
[----:B------:R-:W-:Y:S01]  /*1c00*/  @!P0 IMAD.MOV R31, RZ, RZ, -R31 ;  /* 0x000000ffff1f8224 */ /* 0x000fe200078e0a1f */
[C---:B------:R-:W-:Y:S01]  /*1c10*/  ISETP.GT.U32.AND P0, PT, R2.reuse, R41, PT ;  /* 0x000000290200720c */ /* 0x040fe20003f04070 */
[----:B------:R-:W-:Y:S02]  /*1c20*/  IMAD R49, R2, R4, R49 ;  /* 0x0000000402317224 */ /* 0x000fe400078e0231 */
[----:B------:R-:W-:-:S04]  /*1c30*/  IMAD.HI.U32 R4, R10, R53, RZ ;  /* 0x000000350a047227 */ /* 0x000fc800078e00ff */
[----:B------:R-:W-:Y:S02]  /*1c40*/  IMAD.MOV R3, RZ, RZ, -R3 ;  /* 0x000000ffff037224 */ /* 0x000fe400078e0a03 */
[----:B------:R-:W-:Y:S02]  /*1c50*/  @!P2 IMAD.IADD R47, R47, 0x1, -R2 ;  /* 0x000000012f2fa824 */ /* 0x000fe400078e0a02 */
[----:B------:R-:W-:Y:S01]  /*1c60*/  @!P1 IMAD.MOV R33, RZ, RZ, -R33 ;  /* 0x000000ffff219224 */ /* 0x000fe200078e0a21 */
[C---:B------:R-:W-:Y:S01]  /*1c70*/  ISETP.GT.U32.AND P1, PT, R2.reuse, R45, PT ;  /* 0x0000002d0200720c */ /* 0x040fe20003f24070 */
[----:B------:R-:W-:Y:S01]  /*1c80*/  IMAD.MOV R4, RZ, RZ, -R4 ;  /* 0x000000ffff047224 */ /* 0x000fe200078e0a04 */
[C---:B------:R-:W-:Y:S01]  /*1c90*/  ISETP.GT.U32.AND P2, PT, R2.reuse, R47, PT ;  /* 0x0000002f0200720c */ /* 0x040fe20003f44070 */
[----:B------:R-:W-:Y:S02]  /*1ca0*/  IMAD R55, R2, R3, R55 ;  /* 0x0000000302377224 */ /* 0x000fe400078e0237 */
[----:B------:R-:W-:-:S04]  /*1cb0*/  IMAD.HI.U32 R3, R10, R57, RZ ;  /* 0x000000390a037227 */ /* 0x000fc800078e00ff */
[--C-:B------:R-:W-:Y:S01]  /*1cc0*/  @!P5 IMAD.IADD R35, R35, 0x1, -R2.reuse ;  /* 0x000000012323d824 */ /* 0x100fe200078e0a02 */
[C---:B------:R-:W-:Y:S01]  /*1cd0*/  ISETP.GT.U32.AND P5, PT, R2.reuse, R49, PT ;  /* 0x000000310200720c */ /* 0x040fe20003fa4070 */
[--C-:B------:R-:W-:Y:S01]  /*1ce0*/  @!P3 IMAD.IADD R37, R37, 0x1, -R2.reuse ;  /* 0x000000012525b824 */ /* 0x100fe200078e0a02 */
[C---:B------:R-:W-:Y:S01]  /*1cf0*/  ISETP.GT.U32.AND P3, PT, R2.reuse, R51, PT ;  /* 0x000000330200720c */ /* 0x040fe20003f64070 */
[C---:B------:R-:W-:Y:S01]  /*1d00*/  IMAD R53, R2.reuse, R4, R53 ;  /* 0x0000000402357224 */ /* 0x040fe200078e0235 */
[----:B------:R-:W-:Y:S01]  /*1d10*/  SHF.R.S32.HI R4, RZ, 0x1f, R5 ;  /* 0x0000001fff047819 */ /* 0x000fe20000011405 */
[----:B------:R-:W-:Y:S01]  /*1d20*/  @!P6 IMAD.IADD R43, R43, 0x1, -R2 ;  /* 0x000000012b2be824 */ /* 0x000fe200078e0a02 */
[----:B------:R-:W-:Y:S01]  /*1d30*/  ISETP.GT.U32.AND P6, PT, R2, R55, PT ;  /* 0x000000370200720c */ /* 0x000fe20003fc4070 */
[----:B------:R-:W-:Y:S01]  /*1d40*/  IMAD.MOV R3, RZ, RZ, -R3 ;  /* 0x000000ffff037224 */ /* 0x000fe200078e0a03 */
[----:B------:R-:W-:Y:S01]  /*1d50*/  LEA.HI R5, R4, R5, RZ, 0x8 ;  /* 0x0000000504057211 */ /* 0x000fe200078f40ff */
[----:B------:R-:W-:-:S03]  /*1d60*/  IMAD.HI.U32 R10, R10, R59, RZ ;  /* 0x0000003b0a0a7227 */ /* 0x000fc600078e00ff */
[----:B------:R-:W-:Y:S01]  /*1d70*/  SHF.R.S32.HI R5, RZ, 0x8, R5 ;  /* 0x00000008ff057819 */ /* 0x000fe20000011405 */
[----:B------:R-:W-:Y:S01]  /*1d80*/  @!P0 IMAD.IADD R41, R41, 0x1, -R2 ;  /* 0x0000000129298824 */ /* 0x000fe200078e0a02 */
[C---:B------:R-:W-:Y:S01]  /*1d90*/  ISETP.GT.U32.AND P0, PT, R2.reuse, R53, PT ;  /* 0x000000350200720c */ /* 0x040fe20003f04070 */
[C---:B------:R-:W-:Y:S02]  /*1da0*/  IMAD R57, R2.reuse, R3, R57 ;  /* 0x0000000302397224 */ /* 0x040fe400078e0239 */
[----:B------:R-:W-:Y:S02]  /*1db0*/  IMAD.MOV R10, RZ, RZ, -R10 ;  /* 0x000000ffff0a7224 */ /* 0x000fe400078e0a0a */
[--C-:B------:R-:W-:Y:S01]  /*1dc0*/  @!P1 IMAD.IADD R45, R45, 0x1, -R2.reuse ;  /* 0x000000012d2d9824 */ /* 0x100fe200078e0a02 */
[C---:B------:R-:W-:Y:S01]  /*1dd0*/  ISETP.GT.U32.AND P1, PT, R2.reuse, R57, PT ;  /* 0x000000390200720c */ /* 0x040fe20003f24070 */
[----:B------:R-:W-:Y:S02]  /*1de0*/  IMAD R59, R2, R10, R59 ;  /* 0x0000000a023b7224 */ /* 0x000fe400078e023b */
[--C-:B------:R-:W-:Y:S01]  /*1df0*/  @!P2 IMAD.IADD R47, R47, 0x1, -R2.reuse ;  /* 0x000000012f2fa824 */ /* 0x100fe200078e0a02 */
[----:B------:R-:W-:Y:S01]  /*1e00*/  ISETP.GE.AND P2, PT, R32, RZ, PT ;  /* 0x000000ff2000720c */ /* 0x000fe20003f46270 */
[--C-:B------:R-:W-:Y:S01]  /*1e10*/  @!P5 IMAD.IADD R49, R49, 0x1, -R2.reuse ;  /* 0x000000013131d824 */ /* 0x100fe200078e0a02 */
[----:B------:R-:W-:Y:S01]  /*1e20*/  ISETP.GE.AND P5, PT, R34, RZ, PT ;  /* 0x000000ff2200720c */ /* 0x000fe20003fa6270 */
[--C-:B------:R-:W-:Y:S01]  /*1e30*/  @!P3 IMAD.IADD R51, R51, 0x1, -R2.reuse ;  /* 0x000000013333b824 */ /* 0x100fe200078e0a02 */
[----:B------:R-:W-:Y:S01]  /*1e40*/  ISETP.GE.AND P3, PT, R30, RZ, PT ;  /* 0x000000ff1e00720c */ /* 0x000fe20003f66270 */
[--C-:B------:R-:W-:Y:S01]  /*1e50*/  @!P6 IMAD.IADD R55, R55, 0x1, -R2.reuse ;  /* 0x000000013737e824 */ /* 0x100fe200078e0a02 */
[----:B------:R-:W-:Y:S01]  /*1e60*/  ISETP.GT.U32.AND P6, PT, R2, R59, PT ;  /* 0x0000003b0200720c */ /* 0x000fe20003fc4070 */
[--C-:B------:R-:W-:Y:S01]  /*1e70*/  @!P0 IMAD.IADD R53, R53, 0x1, -R2.reuse ;  /* 0x0000000135358824 */ /* 0x100fe200078e0a02 */
[----:B------:R-:W-:Y:S01]  /*1e80*/  ISETP.GE.AND P0, PT, R36, RZ, PT ;  /* 0x000000ff2400720c */ /* 0x000fe20003f06270 */
[--C-:B------:R-:W-:Y:S01]  /*1e90*/  @!P1 IMAD.IADD R57, R57, 0x1, -R2.reuse ;  /* 0x0000000139399824 */ /* 0x100fe200078e0a02 */
[C---:B------:R-:W-:Y:S01]  /*1ea0*/  ISETP.GT.U32.AND P1, PT, R2.reuse, R49, PT ;  /* 0x000000310200720c */ /* 0x040fe20003f24070 */
[----:B------:R-:W-:Y:S01]  /*1eb0*/  @!P4 IMAD.MOV R35, RZ, RZ, -R35 ;  /* 0x000000ffff23c224 */ /* 0x000fe200078e0a23 */
[C---:B------:R-:W-:Y:S01]  /*1ec0*/  ISETP.GT.U32.AND P4, PT, R2.reuse, R53, PT ;  /* 0x000000350200720c */ /* 0x040fe20003f84070 */
[----:B------:R-:W-:Y:S01]  /*1ed0*/  @!P2 IMAD.MOV R37, RZ, RZ, -R37 ;  /* 0x000000ffff25a224 */ /* 0x000fe200078e0a25 */
[C---:B------:R-:W-:Y:S01]  /*1ee0*/  ISETP.GT.U32.AND P2, PT, R2.reuse, R51, PT ;  /* 0x000000330200720c */ /* 0x040fe20003f44070 */
[----:B------:R-:W-:Y:S01]  /*1ef0*/  @!P5 IMAD.MOV R41, RZ, RZ, -R41 ;  /* 0x000000ffff29d224 */ /* 0x000fe200078e0a29 */
[C---:B------:R-:W-:Y:S01]  /*1f00*/  ISETP.GT.U32.AND P5, PT, R2.reuse, R55, PT ;  /* 0x000000370200720c */ /* 0x040fe20003fa4070 */
[----:B------:R-:W-:Y:S01]  /*1f10*/  @!P3 IMAD.MOV R43, RZ, RZ, -R43 ;  /* 0x000000ffff2bb224 */ /* 0x000fe200078e0a2b */
[----:B------:R-:W-:Y:S01]  /*1f20*/  ISETP.GT.U32.AND P3, PT, R2, R57, PT ;  /* 0x000000390200720c */ /* 0x000fe20003f64070 */
[--C-:B------:R-:W-:Y:S01]  /*1f30*/  @!P6 IMAD.IADD R59, R59, 0x1, -R2.reuse ;  /* 0x000000013b3be824 */ /* 0x100fe200078e0a02 */
[----:B------:R-:W-:Y:S01]  /*1f40*/  ISETP.GE.AND P6, PT, R38, RZ, PT ;  /* 0x000000ff2600720c */ /* 0x000fe20003fc6270 */
[----:B------:R-:W-:Y:S01]  /*1f50*/  @!P0 IMAD.MOV R45, RZ, RZ, -R45 ;  /* 0x000000ffff2d8224 */ /* 0x000fe200078e0a2d */
[----:B------:R-:W-:Y:S01]  /*1f60*/  LEA.HI R32, R48, 0x9c, RZ, 0x1b ;  /* 0x0000009c30207811 */ /* 0x000fe200078fd8ff */
[--C-:B------:R-:W-:Y:S01]  /*1f70*/  @!P1 IMAD.IADD R49, R49, 0x1, -R2.reuse ;  /* 0x0000000131319824 */ /* 0x100fe200078e0a02 */
[----:B------:R-:W-:Y:S01]  /*1f80*/  ISETP.GT.U32.AND P0, PT, R2, R59, PT ;  /* 0x0000003b0200720c */ /* 0x000fe20003f04070 */
[--C-:B------:R-:W-:Y:S01]  /*1f90*/  @!P4 IMAD.IADD R53, R53, 0x1, -R2.reuse ;  /* 0x000000013535c824 */ /* 0x100fe200078e0a02 */
[----:B------:R-:W-:Y:S01]  /*1fa0*/  ISETP.GE.AND P1, PT, R40, RZ, PT ;  /* 0x000000ff2800720c */ /* 0x000fe20003f26270 */
[--C-:B------:R-:W-:Y:S01]  /*1fb0*/  @!P2 IMAD.IADD R51, R51, 0x1, -R2.reuse ;  /* 0x000000013333a824 */ /* 0x100fe200078e0a02 */
[----:B------:R-:W-:Y:S01]  /*1fc0*/  ISETP.GE.AND P2, PT, R42, RZ, PT ;  /* 0x000000ff2a00720c */ /* 0x000fe20003f46270 */
[--C-:B------:R-:W-:Y:S01]  /*1fd0*/  @!P5 IMAD.IADD R55, R55, 0x1, -R2.reuse ;  /* 0x000000013737d824 */ /* 0x100fe200078e0a02 */
[----:B------:R-:W-:Y:S01]  /*1fe0*/  ISETP.GE.AND P4, PT, R26, RZ, PT ;  /* 0x000000ff1a00720c */ /* 0x000fe20003f86270 */
[--C-:B------:R-:W-:Y:S01]  /*1ff0*/  @!P3 IMAD.IADD R57, R57, 0x1, -R2.reuse ;  /* 0x000000013939b824 */ /* 0x100fe200078e0a02 */
[----:B------:R-:W-:Y:S01]  /*2000*/  ISETP.GE.AND P5, PT, R44, RZ, PT ;  /* 0x000000ff2c00720c */ /* 0x000fe20003fa6270 */
[----:B------:R-:W-:Y:S01]  /*2010*/  @!P6 IMAD.MOV R47, RZ, RZ, -R47 ;  /* 0x000000ffff2fe224 */ /* 0x000fe200078e0a2f */
[----:B------:R-:W-:Y:S01]  /*2020*/  ISETP.GE.AND P3, PT, R46, RZ, PT ;  /* 0x000000ff2e00720c */ /* 0x000fe20003f66270 */
[----:B------:R-:W-:Y:S01]  /*2030*/  IMAD R0, R0, UR5, RZ ;  /* 0x0000000500007c24 */ /* 0x000fe2000f8e02ff */
[----:B------:R-:W-:Y:S01]  /*2040*/  ISETP.GE.AND P6, PT, R7, RZ, PT ;  /* 0x000000ff0700720c */ /* 0x000fe20003fc6270 */
[----:B------:R-:W-:Y:S01]  /*2050*/  @!P0 IMAD.IADD R59, R59, 0x1, -R2 ;  /* 0x000000013b3b8824 */ /* 0x000fe200078e0a02 */
[----:B------:R-:W-:Y:S01]  /*2060*/  ISETP.NE.AND P0, PT, R39, RZ, PT ;  /* 0x000000ff2700720c */ /* 0x000fe20003f05270 */
[----:B------:R-:W-:Y:S01]  /*2070*/  @!P1 IMAD.MOV R49, RZ, RZ, -R49 ;  /* 0x000000ffff319224 */ /* 0x000fe200078e0a31 */
[----:B------:R-:W-:Y:S01]  /*2080*/  LOP3.LUT R2, R48, 0x7f, RZ, 0xc0, !PT ;  /* 0x0000007f30027812 */ /* 0x000fe200078ec0ff */
[----:B------:R-:W-:Y:S01]  /*2090*/  @!P2 IMAD.MOV R51, RZ, RZ, -R51 ;  /* 0x000000ffff33a224 */ /* 0x000fe200078e0a33 */
[C---:B------:R-:W-:Y:S01]  /*20a0*/  SEL R8, R9.reuse, R8, !P0 ;  /* 0x0000000809087207 */ /* 0x040fe20004000000 */
[----:B------:R-:W-:Y:S01]  /*20b0*/  @!P4 IMAD.MOV R53, RZ, RZ, -R53 ;  /* 0x000000ffff35c224 */ /* 0x000fe200078e0a35 */
[----:B------:R-:W-:Y:S01]  /*20c0*/  LOP3.LUT R3, R2, 0x80, RZ, 0xfc, !PT ;  /* 0x0000008002037812 */ /* 0x000fe200078efcff */
[----:B------:R-:W-:Y:S01]  /*20d0*/  @!P5 IMAD.MOV R55, RZ, RZ, -R55 ;  /* 0x000000ffff37d224 */ /* 0x000fe200078e0a37 */
[C---:B------:R-:W-:Y:S01]  /*20e0*/  SEL R12, R9.reuse, R12, !P0 ;  /* 0x0000000c090c7207 */ /* 0x040fe20004000000 */
[----:B------:R-:W-:Y:S01]  /*20f0*/  @!P3 IMAD.MOV R57, RZ, RZ, -R57 ;  /* 0x000000ffff39b224 */ /* 0x000fe200078e0a39 */
[C---:B------:R-:W-:Y:S01]  /*2100*/  SEL R11, R9.reuse, R11, !P0 ;  /* 0x0000000b090b7207 */ /* 0x040fe20004000000 */
[----:B------:R-:W-:Y:S01]  /*2110*/  @!P6 IMAD.MOV R59, RZ, RZ, -R59 ;  /* 0x000000ffff3be224 */ /* 0x000fe200078e0a3b */
[----:B------:R-:W-:Y:S01]  /*2120*/  SEL R13, R9, R13, !P0 ;  /* 0x0000000d090d7207 */ /* 0x000fe20004000000 */
[----:B------:R-:W-:Y:S01]  /*2130*/  IMAD R4, R3, UR4, RZ ;  /* 0x0000000403047c24 */ /* 0x000fe2000f8e02ff */
[C---:B------:R-:W-:Y:S01]  /*2140*/  SEL R15, R9.reuse, R15, !P0 ;  /* 0x0000000f090f7207 */ /* 0x040fe20004000000 */
[----:B------:R-:W-:Y:S01]  /*2150*/  IMAD R39, R8, UR8, RZ ;  /* 0x0000000808277c24 */ /* 0x000fe2000f8e02ff */
[C---:B------:R-:W-:Y:S01]  /*2160*/  SEL R14, R9.reuse, R14, !P0 ;  /* 0x0000000e090e7207 */ /* 0x040fe20004000000 */
[----:B------:R-:W-:Y:S01]  /*2170*/  IMAD R2, R2, UR4, RZ ;  /* 0x0000000402027c24 */ /* 0x000fe2000f8e02ff */
[----:B------:R-:W-:Y:S01]  /*2180*/  SEL R17, R9, R17, !P0 ;  /* 0x0000001109117207 */ /* 0x000fe20004000000 */
[----:B------:R-:W-:Y:S01]  /*2190*/  IMAD R61, R11, UR8, RZ ;  /* 0x000000080b3d7c24 */ /* 0x000fe2000f8e02ff */
[----:B------:R-:W-:Y:S01]  /*21a0*/  SEL R16, R9, R16, !P0 ;  /* 0x0000001009107207 */ /* 0x000fe20004000000 */
[----:B------:R-:W-:Y:S01]  /*21b0*/  IMAD R63, R13, UR8, RZ ;  /* 0x000000080d3f7c24 */ /* 0x000fe2000f8e02ff */
[----:B------:R-:W-:Y:S01]  /*21c0*/  SEL R19, R9, R19, !P0 ;  /* 0x0000001309137207 */ /* 0x000fe20004000000 */
[----:B------:R-:W-:Y:S01]  /*21d0*/  IMAD R65, R15, UR8, RZ ;  /* 0x000000080f417c24 */ /* 0x000fe2000f8e02ff */
[C---:B------:R-:W-:Y:S01]  /*21e0*/  SEL R21, R9.reuse, R21, !P0 ;  /* 0x0000001509157207 */ /* 0x040fe20004000000 */
[----:B------:R-:W-:Y:S01]  /*21f0*/  IMAD R67, R14, UR8, RZ ;  /* 0x000000080e437c24 */ /* 0x000fe2000f8e02ff */
[----:B------:R-:W-:Y:S01]  /*2200*/  SEL R18, R9, R18, !P0 ;  /* 0x0000001209127207 */ /* 0x000fe20004000000 */
[----:B------:R-:W-:Y:S01]  /*2210*/  IMAD R69, R17, UR8, RZ ;  /* 0x0000000811457c24 */ /* 0x000fe2000f8e02ff */
[C---:B------:R-:W-:Y:S01]  /*2220*/  SEL R23, R9.reuse, R23, !P0 ;  /* 0x0000001709177207 */ /* 0x040fe20004000000 */
        /* <DEDUP_REMOVED lines=41> */
[----:B------:R-:W-:Y:S01]  /*24c0*/  IADD3 R10, P4, R39, R4, RZ ;  /* 0x00000004270a7210 */ /* 0x000fe20007f9e0ff */
[----:B------:R-:W-:Y:S01]  /*24d0*/  IMAD R51, R51, UR8, RZ ;  /* 0x0000000833337c24 */ /* 0x000fe2000f8e02ff */
[----:B------:R-:W-:Y:S01]  /*24e0*/  IADD3 R8, P6, R39, R2, RZ ;  /* 0x0000000227087210 */ /* 0x000fe20007fde0ff */
[----:B------:R-:W-:Y:S01]  /*24f0*/  IMAD R3, R9, UR8, RZ ;  /* 0x0000000809037c24 */ /* 0x000fe2000f8e02ff */
[----:B------:R-:W-:Y:S01]  /*2500*/  SHF.R.S32.HI R30, RZ, 0x1f, R4 ;  /* 0x0000001fff1e7819 */ /* 0x000fe20000011404 */
[----:B------:R0:W-:Y:S01]  /*2510*/  STL [R1+0x174], R10 ;  /* 0x0001740a01007387 */ /* 0x0001e20000100800 */
[----:B------:R-:W-:Y:S01]  /*2520*/  SHF.R.S32.HI R9, RZ, 0x1f, R39 ;  /* 0x0000001fff097819 */ /* 0x000fe20000011427 */
[----:B------:R-:W-:Y:S01]  /*2530*/  IMAD R53, R53, UR8, RZ ;  /* 0x0000000835357c24 */ /* 0x000fe2000f8e02ff */
[-C--:B------:R-:W-:Y:S01]  /*2540*/  IADD3 R12, P0, R63, R4.reuse, RZ ;  /* 0x000000043f0c7210 */ /* 0x080fe20007f1e0ff */
[----:B------:R1:W-:Y:S01]  /*2550*/  STL [R1+0x16c], R8 ;  /* 0x00016c0801007387 */ /* 0x0003e20000100800 */
[----:B------:R-:W-:Y:S01]  /*2560*/  SHF.R.S32.HI R26, RZ, 0x1f, R2 ;  /* 0x0000001fff1a7819 */ /* 0x000fe20000011402 */
[----:B------:R-:W-:Y:S01]  /*2570*/  IMAD R55, R55, UR8, RZ ;  /* 0x0000000837377c24 */ /* 0x000fe2000f8e02ff */
[----:B------:R-:W-:Y:S01]  /*2580*/  SHF.R.S32.HI R11, RZ, 0x1f, R59 ;  /* 0x0000001fff0b7819 */ /* 0x000fe2000001143b */
[----:B------:R-:W-:Y:S01]  /*2590*/  IMAD R57, R57, UR8, RZ ;  /* 0x0000000839397c24 */ /* 0x000fe2000f8e02ff */
[----:B------:R-:W-:Y:S01]  /*25a0*/  SHF.R.S32.HI R13, RZ, 0x1f, R61 ;  /* 0x0000001fff0d7819 */ /* 0x000fe2000001143d */
[----:B------:R-:W-:Y:S01]  /*25b0*/  ULDC UR8, c[0x0][0x230] ;  /* 0x00008c0000087ab9 */ /* 0x000fe20000000800 */
[----:B0-----:R-:W-:Y:S01]  /*25c0*/  IADD3 R10, P5, R59, R4, RZ ;  /* 0x000000043b0a7210 */ /* 0x001fe20007fbe0ff */
[----:B------:R-:W-:Y:S01]  /*25d0*/  USHF.L.U32 UR4, UR4, 0x8, URZ ;  /* 0x0000000804047899 */ /* 0x000fe2000800063f */
[----:B------:R-:W-:-:S02]  /*25e0*/  SHF.R.S32.HI R15, RZ, 0x1f, R63 ;  /* 0x0000001fff0f7819 */ /* 0x000fc4000001143f */
[----:B-1----:R-:W-:Y:S01]  /*25f0*/  IADD3 R8, P3, R2, R59, RZ ;  /* 0x0000003b02087210 */ /* 0x002fe20007f7e0ff */
[----:B------:R0:W-:Y:S01]  /*2600*/  STL [R1+0x164], R10 ;  /* 0x0001640a01007387 */ /* 0x0001e20000100800 */
[----:B------:R-:W-:Y:S02]  /*2610*/  SHF.R.S32.HI R17, RZ, 0x1f, R65 ;  /* 0x0000001fff117819 */ /* 0x000fe40000011441 */
[----:B------:R-:W-:Y:S01]  /*2620*/  SHF.R.S32.HI R147, RZ, 0x1f, R43 ;  /* 0x0000001fff937819 */ /* 0x000fe2000001142b */
[----:B------:R1:W-:Y:S01]  /*2630*/  STL [R1+0x15c], R8 ;  /* 0x00015c0801007387 */ /* 0x0003e20000100800 */
[----:B------:R-:W-:Y:S02]  /*2640*/  SHF.R.S32.HI R143, RZ, 0x1f, R45 ;  /* 0x0000001fff8f7819 */ /* 0x000fe4000001142d */
[----:B------:R-:W-:Y:S02]  /*2650*/  SHF.R.S32.HI R105, RZ, 0x1f, R47 ;  /* 0x0000001fff697819 */ /* 0x000fe4000001142f */
[----:B------:R-:W-:-:S02]  /*2660*/  SHF.R.S32.HI R93, RZ, 0x1f, R49 ;  /* 0x0000001fff5d7819 */ /* 0x000fc40000011431 */
[----:B0-----:R-:W-:Y:S02]  /*2670*/  IADD3 R10, P2, R61, R4, RZ ;  /* 0x000000043d0a7210 */ /* 0x001fe40007f5e0ff */
[----:B------:R-:W-:Y:S02]  /*2680*/  LEA.HI R42, R48, 0xfc, RZ, 0x1b ;  /* 0x000000fc302a7811 */ /* 0x000fe400078fd8ff */
[----:B-1----:R-:W-:Y:S01]  /*2690*/  IADD3 R8, P1, R2, R61, RZ ;  /* 0x0000003d02087210 */ /* 0x002fe20007f3e0ff */
[----:B------:R-:W-:Y:S01]  /*26a0*/  STL [R1+0x154], R10 ;  /* 0x0001540a01007387 */ /* 0x000fe20000100800 */
[----:B------:R-:W-:Y:S02]  /*26b0*/  LOP3.LUT R61, R6, 0x58, RZ, 0xfc, !PT ;  /* 0x00000058063d7812 */ /* 0x000fe400078efcff */
[----:B------:R-:W-:Y:S01]  /*26c0*/  LEA.HI R34, R48, 0x5c, RZ, 0x1b ;  /* 0x0000005c30227811 */ /* 0x000fe200078fd8ff */
[----:B------:R0:W-:Y:S01]  /*26d0*/  STL [R1+0x14c], R8 ;  /* 0x00014c0801007387 */ /* 0x0001e20000100800 */
[----:B------:R-:W-:-:S02]  /*26e0*/  LOP3.LUT R44, R6, 0x10, RZ, 0xfc, !PT ;  /* 0x00000010062c7812 */ /* 0x000fc400078efcff */
[C---:B------:R-:W-:Y:S01]  /*26f0*/  LOP3.LUT R46, R6.reuse, 0x18, RZ, 0xfc, !PT ;  /* 0x00000018062e7812 */ /* 0x040fe200078efcff */
[----:B------:R-:W-:Y:S01]  /*2700*/  STL [R1+0x144], R12 ;  /* 0x0001440c01007387 */ /* 0x000fe20000100800 */
[C---:B------:R-:W-:Y:S02]  /*2710*/  LOP3.LUT R36, R6.reuse, 0xf8, RZ, 0xfc, !PT ;  /* 0x000000f806247812 */ /* 0x040fe400078efcff */
[C---:B------:R-:W-:Y:S02]  /*2720*/  LOP3.LUT R40, R6.reuse, 0xf4, RZ, 0xfc, !PT ;  /* 0x000000f406287812 */ /* 0x040fe400078efcff */
[----:B------:R-:W-:Y:S01]  /*2730*/  LOP3.LUT R38, R6, 0xf0, RZ, 0xfc, !PT ;  /* 0x000000f006267812 */ /* 0x000fe200078efcff */
[----:B0-----:R-:W-:Y:S01]  /*2740*/  IMAD.X R8, R9, 0x1, R30, P4 ;  /* 0x0000000109087824 */ /* 0x001fe200020e061e */
[----:B------:R-:W-:Y:S02]  /*2750*/  IADD3 R10, P4, R2, R63, RZ ;  /* 0x0000003f020a7210 */ /* 0x000fe40007f9e0ff */
[----:B------:R-:W-:-:S02]  /*2760*/  LOP3.LUT R63, R6, 0x64, RZ, 0xfc, !PT ;  /* 0x00000064063f7812 */ /* 0x000fc400078efcff */
[----:B------:R0:W-:Y:S01]  /*2770*/  STL [R1+0x170], R8 ;  /* 0x0001700801007387 */ /* 0x0001e20000100800 */
[----:B------:R-:W-:-:S03]  /*2780*/  LOP3.LUT R39, R6, 0x4, RZ, 0xfc, !PT ;  /* 0x0000000406277812 */ /* 0x000fc600078efcff */
[----:B------:R1:W-:Y:S01]  /*2790*/  STL [R1+0x13c], R10 ;  /* 0x00013c0a01007387 */ /* 0x0003e20000100800 */
[----:B0-----:R-:W-:Y:S01]  /*27a0*/  IMAD.X R8, R9, 0x1, R26, P6 ;  /* 0x0000000109087824 */ /* 0x001fe200030e061a */
[----:B------:R-:W-:Y:S01]  /*27b0*/  IADD3 R9, P6, R65, R4, RZ ;  /* 0x0000000441097210 */ /* 0x000fe20007fde0ff */
[----:B-1----:R-:W-:-:S03]  /*27c0*/  IMAD.X R10, R11, 0x1, R30, P5 ;  /* 0x000000010b0a7824 */ /* 0x002fc600028e061e */
[----:B------:R0:W-:Y:S04]  /*27d0*/  STL [R1+0x168], R8 ;  /* 0x0001680801007387 */ /* 0x0001e80000100800 */
[----:B------:R1:W-:Y:S04]  /*27e0*/  STL [R1+0x134], R9 ;  /* 0x0001340901007387 */ /* 0x0003e80000100800 */
[----:B------:R2:W-:Y:S01]  /*27f0*/  STL [R1+0x160], R10 ;  /* 0x0001600a01007387 */ /* 0x0005e20000100800 */
[----:B0-----:R-:W-:Y:S02]  /*2800*/  IADD3 R8, P5, R2, R65, RZ ;  /* 0x0000004102087210 */ /* 0x001fe40007fbe0ff */
[----:B------:R-:W-:-:S02]  /*2810*/  LOP3.LUT R65, R6, 0x6c, RZ, 0xfc, !PT ;  /* 0x0000006c06417812 */ /* 0x000fc400078efcff */
[----:B-1----:R-:W-:Y:S01]  /*2820*/  SHF.R.S32.HI R9, RZ, 0x1f, R67 ;  /* 0x0000001fff097819 */ /* 0x002fe20000011443 */
[----:B------:R0:W-:Y:S01]  /*2830*/  STL [R1+0x12c], R8 ;  /* 0x00012c0801007387 */ /* 0x0001e20000100800 */
[----:B--2---:R-:W-:Y:S01]  /*2840*/  IMAD.X R10, R26, 0x1, R11, P3 ;  /* 0x000000011a0a7824 */ /* 0x004fe200018e060b */
[----:B------:R-:W-:-:S04]  /*2850*/  IADD3 R11, P3, R67, R4, RZ ;  /* 0x00000004430b7210 */ /* 0x000fc80007f7e0ff */
[----:B------:R1:W-:Y:S01]  /*2860*/  STL [R1+0x158], R10 ;  /* 0x0001580a01007387 */ /* 0x0003e20000100800 */
[----:B0-----:R-:W-:-:S03]  /*2870*/  IMAD.X R8, R13, 0x1, R30, P2 ;  /* 0x000000010d087824 */ /* 0x001fc600010e061e */
[----:B------:R0:W-:Y:S04]  /*2880*/  STL [R1+0x124], R11 ;  /* 0x0001240b01007387 */ /* 0x0001e80000100800 */
[----:B------:R2:W-:Y:S01]  /*2890*/  STL [R1+0x150], R8 ;  /* 0x0001500801007387 */ /* 0x0005e20000100800 */
[----:B-1----:R-:W-:Y:S02]  /*28a0*/  IADD3 R10, P2, R2, R67, RZ ;  /* 0x00000043020a7210 */ /* 0x002fe40007f5e0ff */
[----:B------:R-:W-:Y:S02]  /*28b0*/  LOP3.LUT R67, R6, 0x74, RZ, 0xfc, !PT ;  /* 0x0000007406437812 */ /* 0x000fe400078efcff */
[----:B0-----:R-:W-:Y:S01]  /*28c0*/  SHF.R.S32.HI R11, RZ, 0x1f, R69 ;  /* 0x0000001fff0b7819 */ /* 0x001fe20000011445 */
[----:B------:R0:W-:Y:S01]  /*28d0*/  STL [R1+0x11c], R10 ;  /* 0x00011c0a01007387 */ /* 0x0001e20000100800 */
[----:B--2---:R-:W-:Y:S01]  /*28e0*/  IMAD.X R8, R26, 0x1, R13, P1 ;  /* 0x000000011a087824 */ /* 0x004fe200008e060d */
[----:B------:R-:W-:-:S02]  /*28f0*/  IADD3 R12, P1, R69, R4, RZ ;  /* 0x00000004450c7210 */ /* 0x000fc40007f3e0ff */
[----:B------:R-:W-:Y:S02]  /*2900*/  SHF.R.S32.HI R13, RZ, 0x1f, R71 ;  /* 0x0000001fff0d7819 */ /* 0x000fe40000011447 */
[----:B------:R1:W-:Y:S01]  /*2910*/  STL [R1+0x148], R8 ;  /* 0x0001480801007387 */ /* 0x0003e20000100800 */
[----:B0-----:R-:W-:-:S03]  /*2920*/  IMAD.X R10, R15, 0x1, R30, P0 ;  /* 0x000000010f0a7824 */ /* 0x001fc600000e061e */
[----:B------:R-:W-:Y:S04]  /*2930*/  STL [R1+0x114], R12 ;  /* 0x0001140c01007387 */ /* 0x000fe80000100800 */
[----:B------:R0:W-:Y:S01]  /*2940*/  STL [R1+0x140], R10 ;  /* 0x0001400a01007387 */ /* 0x0001e20000100800 */
[----:B-1----:R-:W-:Y:S02]  /*2950*/  IADD3 R8, P0, R2, R69, RZ ;  /* 0x0000004502087210 */ /* 0x002fe40007f1e0ff */
[----:B------:R-:W-:-:S03]  /*2960*/  LOP3.LUT R69, R6, 0x80, RZ, 0xfc, !PT ;  /* 0x0000008006457812 */ /* 0x000fc600078efcff */
[----:B------:R1:W-:Y:S01]  /*2970*/  STL [R1+0x10c], R8 ;  /* 0x00010c0801007387 */ /* 0x0003e20000100800 */
[----:B0-----:R-:W-:Y:S01]  /*2980*/  IMAD.X R10, R26, 0x1, R15, P4 ;  /* 0x000000011a0a7824 */ /* 0x001fe200020e060f */
[----:B------:R-:W-:Y:S02]  /*2990*/  IADD3 R12, P4, R71, R4, RZ ;  /* 0x00000004470c7210 */ /* 0x000fe40007f9e0ff */
[----:B------:R-:W-:Y:S02]  /*29a0*/  SHF.R.S32.HI R15, RZ, 0x1f, R19 ;  /* 0x0000001fff0f7819 */ /* 0x000fe40000011413 */
[----:B------:R0:W-:Y:S01]  /*29b0*/  STL [R1+0x138], R10 ;  /* 0x0001380a01007387 */ /* 0x0001e20000100800 */
[----:B-1----:R-:W-:-:S03]  /*29c0*/  IMAD.X R8, R17, 0x1, R30, P6 ;  /* 0x0000000111087824 */ /* 0x002fc600030e061e */
[----:B------:R-:W-:Y:S04]  /*29d0*/  STL [R1+0x104], R12 ;  /* 0x0001040c01007387 */ /* 0x000fe80000100800 */
[----:B------:R1:W-:Y:S01]  /*29e0*/  STL [R1+0x130], R8 ;  /* 0x0001300801007387 */ /* 0x0003e20000100800 */
[----:B0-----:R-:W-:Y:S02]  /*29f0*/  IADD3 R10, P6, R2, R71, RZ ;  /* 0x00000047020a7210 */ /* 0x001fe40007fde0ff */
[----:B------:R-:W-:-:S03]  /*2a00*/  LOP3.LUT R71, R6, 0x88, RZ, 0xfc, !PT ;  /* 0x0000008806477812 */ /* 0x000fc600078efcff */
[----:B------:R0:W-:Y:S01]  /*2a10*/  STL [R1+0xfc], R10 ;  /* 0x0000fc0a01007387 */ /* 0x0001e20000100800 */
[----:B-1----:R-:W-:Y:S01]  /*2a20*/  IMAD.X R8, R26, 0x1, R17, P5 ;  /* 0x000000011a087824 */ /* 0x002fe200028e0611 */
[----:B------:R-:W-:Y:S02]  /*2a30*/  IADD3 R12, P5, R19, R4, RZ ;  /* 0x00000004130c7210 */ /* 0x000fe40007fbe0ff */
[----:B------:R-:W-:Y:S02]  /*2a40*/  SHF.R.S32.HI R17, RZ, 0x1f, R21 ;  /* 0x0000001fff117819 */ /* 0x000fe40000011415 */
[----:B------:R1:W-:Y:S01]  /*2a50*/  STL [R1+0x128], R8 ;  /* 0x0001280801007387 */ /* 0x0003e20000100800 */
[----:B0-----:R-:W-:-:S03]  /*2a60*/  IMAD.X R10, R9, 0x1, R30, P3 ;  /* 0x00000001090a7824 */ /* 0x001fc600018e061e */
[----:B------:R-:W-:Y:S04]  /*2a70*/  STL [R1+0xf4], R12 ;  /* 0x0000f40c01007387 */ /* 0x000fe80000100800 */
[----:B------:R0:W-:Y:S01]  /*2a80*/  STL [R1+0x120], R10 ;  /* 0x0001200a01007387 */ /* 0x0001e20000100800 */
[----:B-1----:R-:W-:Y:S02]  /*2a90*/  IADD3 R8, P3, R2, R19, RZ ;  /* 0x0000001302087210 */ /* 0x002fe40007f7e0ff */
[----:B------:R-:W-:-:S03]  /*2aa0*/  SHF.R.S32.HI R19, RZ, 0x1f, R53 ;  /* 0x0000001fff137819 */ /* 0x000fc60000011435 */
[----:B------:R1:W-:Y:S01]  /*2ab0*/  STL [R1+0xec], R8 ;  /* 0x0000ec0801007387 */ /* 0x0003e20000100800 */
[----:B0-----:R-:W-:Y:S01]  /*2ac0*/  IMAD.X R10, R26, 0x1, R9, P2 ;  /* 0x000000011a0a7824 */ /* 0x001fe200010e0609 */
[----:B------:R-:W-:-:S04]  /*2ad0*/  IADD3 R9, P2, R21, R4, RZ ;  /* 0x0000000415097210 */ /* 0x000fc80007f5e0ff */
[----:B------:R0:W-:Y:S01]  /*2ae0*/  STL [R1+0x118], R10 ;  /* 0x0001180a01007387 */ /* 0x0001e20000100800 */
[----:B-1----:R-:W-:-:S03]  /*2af0*/  IMAD.X R8, R11, 0x1, R30, P1 ;  /* 0x000000010b087824 */ /* 0x002fc600008e061e */
[----:B------:R1:W-:Y:S04]  /*2b00*/  STL [R1+0xe4], R9 ;  /* 0x0000e40901007387 */ /* 0x0003e80000100800 */
[----:B------:R2:W-:Y:S01]  /*2b10*/  STL [R1+0x110], R8 ;  /* 0x0001100801007387 */ /* 0x0005e20000100800 */
[----:B0-----:R-:W-:Y:S02]  /*2b20*/  IADD3 R10, P1, R2, R21, RZ ;  /* 0x00000015020a7210 */ /* 0x001fe40007f3e0ff */
[----:B-1----:R-:W-:-:S03]  /*2b30*/  SHF.R.S32.HI R9, RZ, 0x1f, R73 ;  /* 0x0000001fff097819 */ /* 0x002fc60000011449 */
        /* <DEDUP_REMOVED lines=57> */
[----:B0-----:R-:W-:-:S03]  /*2ed0*/  SHF.R.S32.HI R11, RZ, 0x1f, R77 ;  /* 0x0000001fff0b7819 */ /* 0x001fc6000001144d */
[----:B------:R0:W-:Y:S01]  /*2ee0*/  STL [R1+0x7c], R10 ;  /* 0x00007c0a01007387 */ /* 0x0001e20000100800 */
[----:B--2---:R-:W-:Y:S01]  /*2ef0*/  IMAD.X R8, R26, 0x1, R13, P2 ;  /* 0x000000011a087824 */ /* 0x004fe200010e060d */
[----:B------:R-:W-:Y:S02]  /*2f00*/  IADD3 R12, P2, R77, R4, RZ ;  /* 0x000000044d0c7210 */ /* 0x000fe40007f5e0ff */
        /* <DEDUP_REMOVED lines=25> */
[----:B-1----:R-:W-:-:S05]  /*30a0*/  IADD3 R8, P5, R2, R31, RZ ;  /* 0x0000001f02087210 */ /* 0x002fca0007fbe0ff */
        /* <DEDUP_REMOVED lines=29> */
[----:B------:R-:W-:Y:S02]  /*3280*/  IADD3 R12, P5, R41, R4, RZ ;  /* 0x00000004290c7210 */ /* 0x000fe40007fbe0ff */
[----:B------:R-:W-:Y:S02]  /*3290*/  SHF.R.S32.HI R15, RZ, 0x1f, R51 ;  /* 0x0000001fff0f7819 */ /* 0x000fe40000011433 */
[----:B------:R0:W-:Y:S01]  /*32a0*/  STL [R1+0x48], R8 ;  /* 0x0000480801007387 */ /* 0x0001e20000100800 */
[----:B-1----:R-:W-:-:S03]  /*32b0*/  IMAD.X R10, R17, 0x1, R30, P3 ;  /* 0x00000001110a7824 */ /* 0x002fc600018e061e */
[----:B------:R1:W-:Y:S04]  /*32c0*/  STL [R1+0x14], R12 ;  /* 0x0000140c01007387 */ /* 0x0003e80000100800 */
[----:B------:R2:W-:Y:S01]  /*32d0*/  STL [R1+0x40], R10 ;  /* 0x0000400a01007387 */ /* 0x0005e20000100800 */
[----:B0-----:R-:W-:Y:S02]  /*32e0*/  IADD3 R8, P3, R2, R41, RZ ;  /* 0x0000002902087210 */ /* 0x001fe40007f7e0ff */
[----:B------:R-:W-:Y:S01]  /*32f0*/  LOP3.LUT R41, R6, 0x8, RZ, 0xfc, !PT ;  /* 0x0000000806297812 */ /* 0x000fe200078efcff */
[----:B-1----:R-:W-:Y:S02]  /*3300*/  IMAD.X R12, R26, 0x1, R17, P2 ;  /* 0x000000011a0c7824 */ /* 0x002fe400010e0611 */
[----:B------:R0:W-:Y:S01]  /*3310*/  STL [R1+0xc], R8 ;  /* 0x00000c0801007387 */ /* 0x0001e20000100800 */
[----:B--2---:R-:W-:-:S03]  /*3320*/  IADD3 R10, P2, R43, R4, RZ ;  /* 0x000000042b0a7210 */ /* 0x004fc60007f5e0ff */
[----:B------:R-:W-:Y:S04]  /*3330*/  STL [R1+0x38], R12 ;  /* 0x0000380c01007387 */ /* 0x000fe80000100800 */
[----:B------:R-:W-:Y:S01]  /*3340*/  STL [R1+0x4], R10 ;  /* 0x0000040a01007387 */ /* 0x000fe20000100800 */
[----:B0-----:R-:W-:Y:S01]  /*3350*/  IMAD.X R8, R9, 0x1, R30, P1 ;  /* 0x0000000109087824 */ /* 0x001fe200008e061e */
[----:B------:R-:W-:Y:S01]  /*3360*/  IADD3 R148, P1, R2, R43, RZ ;  /* 0x0000002b02947210 */ /* 0x000fe20007f3e0ff */
[----:B------:R-:W-:Y:S01]  /*3370*/  IMAD.X R9, R26, 0x1, R9, P0 ;  /* 0x000000011a097824 */ /* 0x000fe200000e0609 */
[----:B------:R-:W-:Y:S02]  /*3380*/  IADD3 R146, P0, R45, R4, RZ ;  /* 0x000000042d927210 */ /* 0x000fe40007f1e0ff */
[----:B------:R0:W-:Y:S01]  /*3390*/  STL [R1+0x30], R8 ;  /* 0x0000300801007387 */ /* 0x0001e20000100800 */
[----:B------:R-:W-:-:S02]  /*33a0*/  LOP3.LUT R43, R6, 0xc, RZ, 0xfc, !PT ;  /* 0x0000000c062b7812 */ /* 0x000fc400078efcff */
[--C-:B------:R-:W-:Y:S01]  /*33b0*/  IMAD.X R145, R143, 0x1, R30.reuse, P0 ;  /* 0x000000018f917824 */ /* 0x100fe200000e061e */
[----:B------:R1:W-:Y:S01]  /*33c0*/  STL [R1+0x28], R9 ;  /* 0x0000280901007387 */ /* 0x0003e20000100800 */
[--C-:B0-----:R-:W-:Y:S01]  /*33d0*/  IMAD.X R8, R11, 0x1, R30.reuse, P4 ;  /* 0x000000010b087824 */ /* 0x101fe200020e061e */
[----:B------:R-:W-:Y:S02]  /*33e0*/  IADD3 R144, P4, R2, R45, RZ ;  /* 0x0000002d02907210 */ /* 0x000fe40007f9e0ff */
[----:B------:R-:W-:Y:S01]  /*33f0*/  LOP3.LUT R45, R6, 0x14, RZ, 0xfc, !PT ;  /* 0x00000014062d7812 */ /* 0x000fe200078efcff */
[C---:B-1----:R-:W-:Y:S01]  /*3400*/  IMAD.X R9, R26.reuse, 0x1, R11, P6 ;  /* 0x000000011a097824 */ /* 0x042fe200030e060b */
[----:B------:R0:W-:Y:S01]  /*3410*/  STL [R1+0x20], R8 ;  /* 0x0000200801007387 */ /* 0x0001e20000100800 */
[----:B------:R-:W-:Y:S01]  /*3420*/  IADD3 R142, P6, R47, R4, RZ ;  /* 0x000000042f8e7210 */ /* 0x000fe20007fde0ff */
[----:B------:R-:W-:Y:S02]  /*3430*/  IMAD.X R143, R26, 0x1, R143, P4 ;  /* 0x000000011a8f7824 */ /* 0x000fe400020e068f */
[----:B------:R1:W-:Y:S02]  /*3440*/  STL [R1+0x18], R9 ;  /* 0x0000180901007387 */ /* 0x0003e40000100800 */
[--C-:B------:R-:W-:Y:S01]  /*3450*/  IMAD.X R141, R105, 0x1, R30.reuse, P6 ;  /* 0x00000001698d7824 */ /* 0x100fe200030e061e */
[C---:B------:R-:W-:Y:S01]  /*3460*/  IADD3 R10, P6, R2.reuse, R53, RZ ;  /* 0x00000035020a7210 */ /* 0x040fe20007fde0ff */
[----:B0-----:R-:W-:Y:S01]  /*3470*/  IMAD.X R8, R13, 0x1, R30, P5 ;  /* 0x000000010d087824 */ /* 0x001fe200028e061e */
[----:B------:R-:W-:-:S02]  /*3480*/  IADD3 R106, P5, R2, R47, RZ ;  /* 0x0000002f026a7210 */ /* 0x000fc40007fbe0ff */
[----:B------:R-:W-:Y:S01]  /*3490*/  LOP3.LUT R47, R6, 0x20, RZ, 0xfc, !PT ;  /* 0x00000020062f7812 */ /* 0x000fe200078efcff */
[C---:B-1----:R-:W-:Y:S01]  /*34a0*/  IMAD.X R9, R26.reuse, 0x1, R13, P3 ;  /* 0x000000011a097824 */ /* 0x042fe200018e060d */
[----:B------:R0:W-:Y:S01]  /*34b0*/  STL [R1+0x10], R8 ;  /* 0x0000100801007387 */ /* 0x0001e20000100800 */
[-C--:B------:R-:W-:Y:S01]  /*34c0*/  IADD3 R96, P3, R49, R4.reuse, RZ ;  /* 0x0000000431607210 */ /* 0x080fe20007f7e0ff */
[----:B------:R-:W-:Y:S01]  /*34d0*/  IMAD.X R105, R26, 0x1, R105, P5 ;  /* 0x000000011a697824 */ /* 0x000fe200028e0669 */
[-C--:B------:R-:W-:Y:S01]  /*34e0*/  IADD3 R11, P5, R55, R4.reuse, RZ ;  /* 0x00000004370b7210 */ /* 0x080fe20007fbe0ff */
[----:B------:R1:W-:Y:S02]  /*34f0*/  STL [R1+0x8], R9 ;  /* 0x0000080901007387 */ /* 0x0003e40000100800 */
[--C-:B------:R-:W-:Y:S01]  /*3500*/  IMAD.X R95, R93, 0x1, R30.reuse, P3 ;  /* 0x000000015d5f7824 */ /* 0x100fe200018e061e */
[----:B------:R-:W-:Y:S01]  /*3510*/  IADD3 R12, P3, R2, R55, RZ ;  /* 0x00000037020c7210 */ /* 0x000fe20007f7e0ff */
[--C-:B------:R-:W-:Y:S01]  /*3520*/  IMAD.X R21, R23, 0x1, R30.reuse, P5 ;  /* 0x0000000117157824 */ /* 0x100fe200028e061e */
[----:B------:R-:W-:Y:S01]  /*3530*/  LOP3.LUT R55, R6, 0x44, RZ, 0xfc, !PT ;  /* 0x0000004406377812 */ /* 0x000fe200078efcff */
[--C-:B0-----:R-:W-:Y:S01]  /*3540*/  IMAD.X R8, R147, 0x1, R30.reuse, P2 ;  /* 0x0000000193087824 */ /* 0x101fe200010e061e */
[----:B------:R-:W-:Y:S01]  /*3550*/  IADD3 R94, P2, R2, R49, RZ ;  /* 0x00000031025e7210 */ /* 0x000fe20007f5e0ff */
[C---:B------:R-:W-:Y:S01]  /*3560*/  IMAD.X R147, R26.reuse, 0x1, R147, P1 ;  /* 0x000000011a937824 */ /* 0x040fe200008e0693 */
[-C--:B------:R-:W-:Y:S01]  /*3570*/  IADD3 R84, P1, R51, R4.reuse, RZ ;  /* 0x0000000433547210 */ /* 0x080fe20007f3e0ff */
[C---:B------:R-:W-:Y:S01]  /*3580*/  IMAD.X R22, R26.reuse, 0x1, R23, P3 ;  /* 0x000000011a167824 */ /* 0x040fe200018e0617 */
[----:B------:R0:W-:Y:S01]  /*3590*/  STL [R1], R8 ;  /* 0x0000000801007387 */ /* 0x0001e20000100800 */
[-C--:B-1----:R-:W-:Y:S01]  /*35a0*/  IADD3 R9, P4, R53, R4.reuse, RZ ;  /* 0x0000000435097210 */ /* 0x082fe20007f9e0ff */
[----:B------:R-:W-:Y:S01]  /*35b0*/  IMAD.X R93, R26, 0x1, R93, P2 ;  /* 0x000000011a5d7824 */ /* 0x000fe200010e065d */
[----:B------:R-:W-:Y:S01]  /*35c0*/  IADD3 R13, P2, R57, R4, RZ ;  /* 0x00000004390d7210 */ /* 0x000fe20007f5e0ff */
[--C-:B------:R-:W-:Y:S01]  /*35d0*/  IMAD.X R59, R15, 0x1, R30.reuse, P1 ;  /* 0x000000010f3b7824 */ /* 0x100fe200008e061e */
[C---:B------:R-:W-:Y:S01]  /*35e0*/  IADD3 R14, P1, R2.reuse, R57, RZ ;  /* 0x00000039020e7210 */ /* 0x040fe20007f3e0ff */
[--C-:B------:R-:W-:Y:S01]  /*35f0*/  IMAD.X R17, R19, 0x1, R30.reuse, P4 ;  /* 0x0000000113117824 */ /* 0x100fe200020e061e */
[----:B------:R-:W-:Y:S01]  /*3600*/  IADD3 R18, P4, R2, R3, RZ ;  /* 0x0000000302127210 */ /* 0x000fe20007f9e0ff */
[----:B------:R-:W-:Y:S01]  /*3610*/  IMAD.X R19, R26, 0x1, R19, P6 ;  /* 0x000000011a137824 */ /* 0x000fe200030e0613 */
[----:B------:R-:W-:Y:S01]  /*3620*/  IADD3 R27, P6, R0, UR6, RZ ;  /* 0x00000006001b7c10 */ /* 0x000fe2000ffde0ff */
[----:B------:R-:W-:Y:S01]  /*3630*/  IMAD.X R23, R25, 0x1, R30, P2 ;  /* 0x0000000119177824 */ /* 0x000fe200010e061e */
[----:B0-----:R-:W-:Y:S01]  /*3640*/  IADD3 R8, P0, R2, R51, RZ ;  /* 0x0000003302087210 */ /* 0x001fe20007f1e0ff */
[----:B------:R-:W-:Y:S01]  /*3650*/  IMAD.X R24, R26, 0x1, R25, P1 ;  /* 0x000000011a187824 */ /* 0x000fe200008e0619 */
[----:B------:R-:W-:-:S02]  /*3660*/  LEA.HI.X.SX32 R20, R0, UR7, 0x1, P6 ;  /* 0x0000000700147c11 */ /* 0x000fc4000b0f0eff */
[----:B------:R-:W-:Y:S01]  /*3670*/  LEA.HI R2, R48, 0x7c, RZ, 0x1b ;  /* 0x0000007c30027811 */ /* 0x000fe200078fd8ff */
[----:B------:R-:W-:Y:S01]  /*3680*/  IMAD.X R15, R26, 0x1, R15, P0 ;  /* 0x000000011a0f7824 */ /* 0x000fe200000e060f */
[----:B------:R-:W-:Y:S02]  /*3690*/  IADD3 R16, P0, R3, R4, RZ ;  /* 0x0000000403107210 */ /* 0x000fe40007f1e0ff */
[----:B------:R-:W-:Y:S02]  /*36a0*/  SHF.R.S32.HI R3, RZ, 0x1f, R3 ;  /* 0x0000001fff037819 */ /* 0x000fe40000011403 */
[C---:B------:R-:W-:Y:S02]  /*36b0*/  LEA.HI R0, R48.reuse, 0x3c, RZ, 0x1b ;  /* 0x0000003c30007811 */ /* 0x040fe400078fd8ff */
[----:B------:R-:W-:Y:S01]  /*36c0*/  LEA.HI R4, R48, 0xbc, RZ, 0x1b ;  /* 0x000000bc30047811 */ /* 0x000fe200078fd8ff */
[----:B------:R-:W-:Y:S01]  /*36d0*/  IMAD.X R25, R3, 0x1, R30, P0 ;  /* 0x0000000103197824 */ /* 0x000fe200000e061e */
[----:B------:R-:W-:Y:S01]  /*36e0*/  LOP3.LUT R57, R6, 0x4c, RZ, 0xfc, !PT ;  /* 0x0000004c06397812 */ /* 0x000fe200078efcff */
[----:B------:R-:W-:Y:S01]  /*36f0*/  IMAD.X R26, R26, 0x1, R3, P4 ;  /* 0x000000011a1a7824 */ /* 0x000fe200020e0603 */
[----:B------:R-:W-:Y:S01]  /*3700*/  LOP3.LUT R53, R6, 0x38, RZ, 0xfc, !PT ;  /* 0x0000003806357812 */ /* 0x000fe200078efcff */
[----:B------:R-:W0:Y:S01]  /*3710*/  LDC R3, c[0x0][0x238] ;  /* 0x00008e00ff037b82 */ /* 0x000e220000000800 */
[----:B------:R-:W-:-:S02]  /*3720*/  LEA.HI R30, R48, 0xdc, RZ, 0x1b ;  /* 0x000000dc301e7811 */ /* 0x000fc400078fd8ff */
[C---:B------:R-:W-:Y:S02]  /*3730*/  LOP3.LUT R51, R6.reuse, 0x30, RZ, 0xfc, !PT ;  /* 0x0000003006337812 */ /* 0x040fe400078efcff */
[C---:B------:R-:W-:Y:S02]  /*3740*/  LOP3.LUT R48, R6.reuse, 0x24, RZ, 0xfc, !PT ;  /* 0x0000002406307812 */ /* 0x040fe400078efcff */
[----:B------:R-:W-:Y:S01]  /*3750*/  LOP3.LUT R49, R6, 0x28, RZ, 0xfc, !PT ;  /* 0x0000002806317812 */ /* 0x000fe200078efcff */
[-C--:B0-----:R-:W-:Y:S02]  /*3760*/  IMAD R33, R2, R3.reuse, RZ ;  /* 0x0000000302217224 */ /* 0x081fe400078e02ff */
[-C--:B------:R-:W-:Y:S02]  /*3770*/  IMAD R35, R0, R3.reuse, RZ ;  /* 0x0000000300237224 */ /* 0x080fe400078e02ff */
[-C--:B------:R-:W-:Y:S02]  /*3780*/  IMAD R31, R4, R3.reuse, RZ ;  /* 0x00000003041f7224 */ /* 0x080fe400078e02ff */
[----:B------:R-:W-:-:S02]  /*3790*/  IMAD R2, R6, R3, RZ ;  /* 0x0000000306027224 */ /* 0x000fc400078e02ff */
[-C--:B------:R-:W-:Y:S02]  /*37a0*/  IMAD R0, R98, R3.reuse, RZ ;  /* 0x0000000362007224 */ /* 0x080fe400078e02ff */
[-C--:B------:R-:W-:Y:S02]  /*37b0*/  IMAD R4, R97, R3.reuse, RZ ;  /* 0x0000000361047224 */ /* 0x080fe400078e02ff */
[-C--:B------:R-:W-:Y:S02]  /*37c0*/  IMAD R2, R92, R3.reuse, RZ ;  /* 0x000000035c027224 */ /* 0x080fe400078e02ff */
        /* <DEDUP_REMOVED lines=16> */
[-C--:B------:R-:W-:Y:S01]  /*38d0*/  IMAD R4, R74, R3.reuse, RZ ;  /* 0x000000034a047224 */ /* 0x080fe200078e02ff */
[----:B------:R-:W-:Y:S01]  /*38e0*/  CS2R R74, SRZ ;  /* 0x00000000004a7805 */ /* 0x000fe2000001ff00 */
[-C--:B------:R-:W-:Y:S02]  /*38f0*/  IMAD R2, R73, R3.reuse, RZ ;  /* 0x0000000349027224 */ /* 0x080fe400078e02ff */
[-C--:B------:R-:W-:Y:S01]  /*3900*/  IMAD R0, R72, R3.reuse, RZ ;  /* 0x0000000348007224 */ /* 0x080fe200078e02ff */
[----:B------:R-:W-:Y:S01]  /*3910*/  CS2R R72, SRZ ;  /* 0x0000000000487805 */ /* 0x000fe2000001ff00 */
[-C--:B------:R-:W-:Y:S02]  /*3920*/  IMAD R4, R71, R3.reuse, RZ ;  /* 0x0000000347047224 */ /* 0x080fe400078e02ff */
[-C--:B------:R-:W-:Y:S01]  /*3930*/  IMAD R2, R70, R3.reuse, RZ ;  /* 0x0000000346027224 */ /* 0x080fe200078e02ff */
[----:B------:R-:W-:Y:S01]  /*3940*/  CS2R R70, SRZ ;  /* 0x0000000000467805 */ /* 0x000fe2000001ff00 */
[----:B------:R-:W-:-:S02]  /*3950*/  IMAD R0, R69, R3, RZ ;  /* 0x0000000345007224 */ /* 0x000fc400078e02ff */
[-C--:B------:R-:W-:Y:S01]  /*3960*/  IMAD R4, R68, R3.reuse, RZ ;  /* 0x0000000344047224 */ /* 0x080fe200078e02ff */
[----:B------:R-:W-:Y:S01]  /*3970*/  CS2R R68, SRZ ;  /* 0x0000000000447805 */ /* 0x000fe2000001ff00 */
        /* <DEDUP_REMOVED lines=33> */
[----:B------:R-:W-:-:S07]  /*3b90*/  IMAD R0, R39, R3, RZ ;  /* 0x0000000327007224 */ /* 0x000fce00078e02ff */
.L_x_1:
[----:B------:R-:W0:Y:S01]  /*3ba0*/  LDC R123, c[0x0][0x238] ;  /* 0x00008e00ff7b7b82 */ /* 0x000e220000000800 */
[----:B------:R-:W1:Y:S01]  /*3bb0*/  S2R R121, SR_TID.X ;  /* 0x0000000000797919 */ /* 0x000e620000002100 */
[C---:B------:R-:W-:Y:S02]  /*3bc0*/  LOP3.LUT R40, R6.reuse, 0x4, RZ, 0xfc, !PT ;  /* 0x0000000406287812 */ /* 0x040fe400078efcff */
[----:B------:R-:W-:Y:S01]  /*3bd0*/  LOP3.LUT R122, R6, 0x8, RZ, 0xfc, !PT ;  /* 0x00000008067a7812 */ /* 0x000fe200078efcff */
[----:B------:R-:W2:Y:S01]  /*3be0*/  LDL R129, [R1+0xdc] ;  /* 0x0000dc0001817983 */ /* 0x000ea20000100800 */
[----:B------:R-:W-:Y:S02]  /*3bf0*/  ISETP.GE.AND P6, PT, R40, UR8, PT ;  /* 0x0000000828007c0c */ /* 0x000fe4000bfc6270 */
[----:B------:R-:W3:Y:S01]  /*3c00*/  LDC R45, c[0x0][0x238] ;  /* 0x00008e00ff2d7b82 */ /* 0x000ee20000000800 */
[----:B------:R-:W-:Y:S01]  /*3c10*/  LOP3.LUT R44, R6, 0x4, RZ, 0xfc, !PT ;  /* 0x00000004062c7812 */ /* 0x000fe200078efcff */
[----:B------:R-:W4:Y:S01]  /*3c20*/  LDL R128, [R1+0xd8] ;  /* 0x0000d80001807983 */ /* 0x000f220000100800 */
[----:B------:R-:W-:-:S02]  /*3c30*/  PRMT R4, RZ, 0x7610, R4 ;  /* 0x00007610ff047816 */ /* 0x000fc40000000004 */
[C---:B------:R-:W-:Y:S02]  /*3c40*/  ISETP.GE.AND P1, PT, R6.reuse, UR8, PT ;  /* 0x0000000806007c0c */ /* 0x040fe4000bf26270 */
[----:B------:R-:W-:Y:S01]  /*3c50*/  PRMT R3, RZ, 0x7610, R3 ;  /* 0x00007610ff037816 */ /* 0x000fe20000000003 */
[----:B------:R-:W5:Y:S01]  /*3c60*/  LDC R124, c[0x0][0x238] ;  /* 0x00008e00ff7c7b82 */ /* 0x000f620000000800 */
[----:B0-----:R-:W-:-:S07]  /*3c70*/  IMAD R123, R6, R123, RZ ;  /* 0x0000007b067b7224 */ /* 0x001fce00078e02ff */
[----:B------:R-:W0:Y:S01]  /*3c80*/  LDC R125, c[0x0][0x238] ;  /* 0x00008e00ff7d7b82 */ /* 0x000e220000000800 */
[----:B------:R-:W-:Y:S01]  /*3c90*/  IADD3 R40, P2, R123, R27, RZ ;  /* 0x0000001b7b287210 */ /* 0x000fe20007f5e0ff */
[----:B---3--:R-:W-:-:S03]  /*3ca0*/  IMAD R44, R44, R45, RZ ;  /* 0x0000002d2c2c7224 */ /* 0x008fc600078e02ff */
[----:B------:R-:W-:-:S03]  /*3cb0*/  LEA.HI.X.SX32 R41, R123, R20, 0x1, P2 ;  /* 0x000000147b297211 */ /* 0x000fc600010f0eff */
[----:B------:R-:W3:Y:S01]  /*3cc0*/  LDC R127, c[0x0][0x238] ;  /* 0x00008e00ff7f7b82 */ /* 0x000ee20000000800 */
[----:B------:R-:W-:Y:S02]  /*3cd0*/  ISETP.GE.AND P2, PT, R122, UR8, PT ;  /* 0x000000087a007c0c */ /* 0x000fe4000bf46270 */
[----:B------:R-:W-:Y:S01]  /*3ce0*/  IADD3 R42, P3, R44, R27, RZ ;  /* 0x0000001b2c2a7210 */ /* 0x000fe20007f7e0ff */
[----:B------:R-:W2:Y:S01]  /*3cf0*/  @!P1 LDG.E.U8 R3, desc[UR10][R40.64] ;  /* 0x0000000a28039981 */ /* 0x000ea2000c1e1100 */
[----:B------:R-:W-:Y:S02]  /*3d00*/  LOP3.LUT R123, R6, 0xc, RZ, 0xfc, !PT ;  /* 0x0000000c067b7812 */ /* 0x000fe400078efcff */
[----:B------:R-:W-:Y:S01]  /*3d10*/  LEA.HI.X.SX32 R43, R44, R20, 0x1, P3 ;  /* 0x000000142c2b7211 */ /* 0x000fe200018f0eff */
[----:B------:R-:W0:Y:S01]  /*3d20*/  LDC R122, c[0x0][0x238] ;  /* 0x00008e00ff7a7b82 */ /* 0x000e220000000800 */
[C---:B------:R-:W-:Y:S02]  /*3d30*/  LOP3.LUT R44, R6.reuse, 0xc, RZ, 0xfc, !PT ;  /* 0x0000000c062c7812 */ /* 0x040fe400078efcff */
[----:B-1----:R-:W-:Y:S01]  /*3d40*/  LEA.HI R2, R121, 0x1c, RZ, 0x1b ;  /* 0x0000001c79027811 */ /* 0x002fe200078fd8ff */
[----:B-----5:R-:W-:Y:S01]  /*3d50*/  IMAD R123, R123, R124, RZ ;  /* 0x0000007c7b7b7224 */ /* 0x020fe200078e02ff */
[----:B------:R-:W-:Y:S01]  /*3d60*/  LOP3.LUT R45, R6, 0x8, RZ, 0xfc, !PT ;  /* 0x00000008062d7812 */ /* 0x000fe200078efcff */
[----:B------:R1:W5:Y:S01]  /*3d70*/  @!P6 LDG.E.U8 R4, desc[UR10][R42.64] ;  /* 0x0000000a2a04e981 */ /* 0x000362000c1e1100 */
[----:B------:R-:W-:Y:S01]  /*3d80*/  ISETP.GE.AND P3, PT, R44, UR8, PT ;  /* 0x000000082c007c0c */ /* 0x000fe2000bf66270 */
[----:B------:R-:W3:Y:S01]  /*3d90*/  LDC R124, c[0x0][0x238] ;  /* 0x00008e00ff7c7b82 */ /* 0x000ee20000000800 */
[----:B------:R-:W-:-:S02]  /*3da0*/  ISETP.GE.AND P5, PT, R2, UR8, PT ;  /* 0x0000000802007c0c */ /* 0x000fc4000bfa6270 */
[C---:B------:R-:W-:Y:S02]  /*3db0*/  LEA.HI R2, R121.reuse, 0x5c, RZ, 0x1b ;  /* 0x0000005c79027811 */ /* 0x040fe400078fd8ff */
[----:B------:R-:W-:Y:S02]  /*3dc0*/  LEA.HI R0, R121, 0x3c, RZ, 0x1b ;  /* 0x0000003c79007811 */ /* 0x000fe400078fd8ff */
[----:B------:R-:W-:Y:S02]  /*3dd0*/  ISETP.GE.AND P0, PT, R2, UR8, PT ;  /* 0x0000000802007c0c */ /* 0x000fe4000bf06270 */
[----:B-1----:R-:W-:Y:S02]  /*3de0*/  IADD3 R42, P6, R123, R27, RZ ;  /* 0x0000001b7b2a7210 */ /* 0x002fe40007fde0ff */
[----:B------:R-:W-:Y:S01]  /*3df0*/  PRMT R2, RZ, 0x7610, R2 ;  /* 0x00007610ff027816 */ /* 0x000fe20000000002 */
[----:B0-----:R-:W-:Y:S01]  /*3e00*/  IMAD R45, R45, R122, RZ ;  /* 0x0000007a2d2d7224 */ /* 0x001fe200078e02ff */
[----:B------:R-:W-:Y:S01]  /*3e10*/  LOP3.LUT R44, R6, 0x10, RZ, 0xfc, !PT ;  /* 0x00000010062c7812 */ /* 0x000fe200078efcff */
[----:B------:R-:W0:Y:S01]  /*3e20*/  LDC R122, c[0x0][0x238] ;  /* 0x00008e00ff7a7b82 */ /* 0x000e220000000800 */
[----:B------:R-:W-:-:S02]  /*3e30*/  LEA.HI.X.SX32 R43, R123, R20, 0x1, P6 ;  /* 0x000000147b2b7211 */ /* 0x000fc400030f0eff */
[----:B------:R-:W-:Y:S02]  /*3e40*/  LOP3.LUT R123, R6, 0x18, RZ, 0xfc, !PT ;  /* 0x00000018067b7812 */ /* 0x000fe400078efcff */
[----:B------:R-:W-:Y:S01]  /*3e50*/  ISETP.GE.AND P4, PT, R0, UR8, PT ;  /* 0x0000000800007c0c */ /* 0x000fe2000bf86270 */
[----:B------:R-:W4:Y:S01]  /*3e60*/  @!P3 LDG.E.U8 R2, desc[UR10][R42.64] ;  /* 0x0000000a2a02b981 */ /* 0x000f22000c1e1100 */
[----:B------:R-:W-:Y:S02]  /*3e70*/  ISETP.GE.AND P3, PT, R123, UR8, PT ;  /* 0x000000087b007c0c */ /* 0x000fe4000bf66270 */
[----:B------:R-:W1:Y:S01]  /*3e80*/  LDC R123, c[0x0][0x238] ;  /* 0x00008e00ff7b7b82 */ /* 0x000e620000000800 */
[C---:B------:R-:W-:Y:S02]  /*3e90*/  IADD3 R40, P1, R45.reuse, R27, RZ ;  /* 0x0000001b2d287210 */ /* 0x040fe40007f3e0ff */
[----:B------:R-:W-:Y:S02]  /*3ea0*/  PRMT R0, RZ, 0x7610, R0 ;  /* 0x00007610ff007816 */ /* 0x000fe40000000000 */
[----:B------:R-:W-:-:S02]  /*3eb0*/  LEA.HI.X.SX32 R41, R45, R20, 0x1, P1 ;  /* 0x000000142d297211 */ /* 0x000fc400008f0eff */
[----:B------:R-:W-:Y:S02]  /*3ec0*/  ISETP.GE.AND P1, PT, R44, UR8, PT ;  /* 0x000000082c007c0c */ /* 0x000fe4000bf26270 */
[----:B------:R-:W-:Y:S01]  /*3ed0*/  LOP3.LUT R45, R6, 0x14, RZ, 0xfc, !PT ;  /* 0x00000014062d7812 */ /* 0x000fe200078efcff */
[----:B------:R3:W4:Y:S01]  /*3ee0*/  @!P2 LDG.E.U8 R0, desc[UR10][R40.64] ;  /* 0x0000000a2800a981 */ /* 0x000722000c1e1100 */
[----:B0-----:R-:W-:Y:S02]  /*3ef0*/  IMAD R44, R44, R122, RZ ;  /* 0x0000007a2c2c7224 */ /* 0x001fe400078e02ff */
[C---:B------:R-:W-:Y:S01]  /*3f00*/  ISETP.GE.AND P6, PT, R45.reuse, UR8, PT ;  /* 0x000000082d007c0c */ /* 0x040fe2000bfc6270 */
[----:B---3--:R-:W-:Y:S01]  /*3f10*/  IMAD R45, R45, R124, RZ ;  /* 0x0000007c2d2d7224 */ /* 0x008fe200078e02ff */
[----:B------:R-:W-:Y:S02]  /*3f20*/  LOP3.LUT R122, R6, 0x18, RZ, 0xfc, !PT ;  /* 0x00000018067a7812 */ /* 0x000fe400078efcff */
[----:B------:R-:W-:-:S02]  /*3f30*/  IADD3 R40, P2, R44, R27, RZ ;  /* 0x0000001b2c287210 */ /* 0x000fc40007f5e0ff */
[----:B------:R-:W-:Y:S02]  /*3f40*/  PRMT R39, RZ, 0x7610, R39 ;  /* 0x00007610ff277816 */ /* 0x000fe40000000027 */
[-C--:B------:R-:W-:Y:S01]  /*3f50*/  LEA.HI.X.SX32 R41, R44, R20.reuse, 0x1, P2 ;  /* 0x000000142c297211 */ /* 0x080fe200010f0eff */
[----:B-1----:R-:W-:Y:S01]  /*3f60*/  IMAD R122, R122, R123, RZ ;  /* 0x0000007b7a7a7224 */ /* 0x002fe200078e02ff */
[C---:B------:R-:W-:Y:S02]  /*3f70*/  IADD3 R42, P2, R45.reuse, R27, RZ ;  /* 0x0000001b2d2a7210 */ /* 0x040fe40007f5e0ff */
[----:B------:R-:W-:Y:S01]  /*3f80*/  PRMT R46, RZ, 0x7610, R46 ;  /* 0x00007610ff2e7816 */ /* 0x000fe2000000002e */
[----:B------:R0:W3:Y:S01]  /*3f90*/  @!P1 LDG.E.U8 R39, desc[UR10][R40.64] ;  /* 0x0000000a28279981 */ /* 0x0000e2000c1e1100 */
[----:B------:R-:W-:Y:S02]  /*3fa0*/  LEA.HI.X.SX32 R43, R45, R20, 0x1, P2 ;  /* 0x000000142d2b7211 */ /* 0x000fe400010f0eff */
[----:B------:R-:W-:-:S02]  /*3fb0*/  LOP3.LUT R124, R6, 0x20, RZ, 0xfc, !PT ;  /* 0x00000020067c7812 */ /* 0x000fc400078efcff */
[----:B------:R-:W-:Y:S01]  /*3fc0*/  PRMT R47, RZ, 0x7610, R47 ;  /* 0x00007610ff2f7816 */ /* 0x000fe2000000002f */
[----:B------:R1:W4:Y:S01]  /*3fd0*/  @!P6 LDG.E.U8 R46, desc[UR10][R42.64] ;  /* 0x0000000a2a2ee981 */ /* 0x000322000c1e1100 */
[----:B0-----:R-:W-:Y:S01]  /*3fe0*/  IADD3 R40, P1, R122, R27, RZ ;  /* 0x0000001b7a287210 */ /* 0x001fe20007f3e0ff */
[----:B------:R-:W-:Y:S01]  /*3ff0*/  IMAD R124, R124, R125, RZ ;  /* 0x0000007d7c7c7224 */ /* 0x000fe200078e02ff */
[----:B------:R-:W-:Y:S01]  /*4000*/  LOP3.LUT R123, R6, 0x24, RZ, 0xfc, !PT ;  /* 0x00000024067b7812 */ /* 0x000fe200078efcff */
[----:B------:R-:W0:Y:S01]  /*4010*/  LDC R125, c[0x0][0x238] ;  /* 0x00008e00ff7d7b82 */ /* 0x000e220000000800 */
[----:B------:R-:W-:Y:S02]  /*4020*/  LEA.HI.X.SX32 R41, R122, R20, 0x1, P1 ;  /* 0x000000147a297211 */ /* 0x000fe400008f0eff */
[----:B-1----:R-:W-:-:S03]  /*4030*/  IADD3 R42, P6, R28, R27, RZ ;  /* 0x0000001b1c2a7210 */ /* 0x002fc60007fde0ff */
[----:B------:R1:W4:Y:S01]  /*4040*/  @!P3 LDG.E.U8 R47, desc[UR10][R40.64] ;  /* 0x0000000a282fb981 */ /* 0x000322000c1e1100 */
[----:B------:R-:W-:Y:S01]  /*4050*/  LEA.HI.X.SX32 R43, R28, R20, 0x1, P6 ;  /* 0x000000141c2b7211 */ /* 0x000fe200030f0eff */
[----:B------:R-:W0:Y:S01]  /*4060*/  LDC R122, c[0x0][0x238] ;  /* 0x00008e00ff7a7b82 */ /* 0x000e220000000800 */
[----:B------:R-:W-:Y:S02]  /*4070*/  ISETP.GE.AND P6, PT, R123, UR8, PT ;  /* 0x000000087b007c0c */ /* 0x000fe4000bfc6270 */
[----:B------:R-:W-:Y:S02]  /*4080*/  LOP3.LUT R123, R6, 0x28, RZ, 0xfc, !PT ;  /* 0x00000028067b7812 */ /* 0x000fe400078efcff */
[----:B-1----:R-:W-:-:S04]  /*4090*/  IADD3 R40, P3, R124, R27, RZ ;  /* 0x0000001b7c287210 */ /* 0x002fc80007f7e0ff */
[----:B------:R-:W-:Y:S02]  /*40a0*/  LEA.HI.X.SX32 R41, R124, R20, 0x1, P3 ;  /* 0x000000147c297211 */ /* 0x000fe400018f0eff */
[----:B------:R-:W-:Y:S02]  /*40b0*/  ISETP.GE.AND P3, PT, R123, UR8, PT ;  /* 0x000000087b007c0c */ /* 0x000fe4000bf66270 */
[----:B------:R-:W1:Y:S01]  /*40c0*/  LDC R123, c[0x0][0x238] ;  /* 0x00008e00ff7b7b82 */ /* 0x000e620000000800 */
[----:B------:R-:W-:-:S04]  /*40d0*/  LOP3.LUT R45, R6, 0x20, RZ, 0xfc, !PT ;  /* 0x00000020062d7812 */ /* 0x000fc800078efcff */
[----:B------:R-:W-:Y:S02]  /*40e0*/  ISETP.GE.AND P1, PT, R45, UR8, PT ;  /* 0x000000082d007c0c */ /* 0x000fe4000bf26270 */
[----:B------:R-:W-:-:S05]  /*40f0*/  LOP3.LUT R45, R6, 0x24, RZ, 0xfc, !PT ;  /* 0x00000024062d7812 */ /* 0x000fca00078efcff */
[----:B0-----:R-:W-:Y:S01]  /*4100*/  IMAD R45, R45, R122, RZ ;  /* 0x0000007a2d2d7224 */ /* 0x001fe200078e02ff */
[C---:B------:R-:W-:Y:S02]  /*4110*/  LOP3.LUT R122, R6.reuse, 0x28, RZ, 0xfc, !PT ;  /* 0x00000028067a7812 */ /* 0x040fe400078efcff */
[----:B------:R-:W-:Y:S02]  /*4120*/  PRMT R48, RZ, 0x7610, R48 ;  /* 0x00007610ff307816 */ /* 0x000fe40000000030 */
[----:B------:R-:W-:-:S04]  /*4130*/  LOP3.LUT R124, R6, 0x2c, RZ, 0xfc, !PT ;  /* 0x0000002c067c7812 */ /* 0x000fc800078efcff */
[----:B------:R0:W4:Y:S01]  /*4140*/  @!P5 LDG.E.U8 R48, desc[UR10][R42.64] ;  /* 0x0000000a2a30d981 */ /* 0x000122000c1e1100 */
[----:B-1----:R-:W-:Y:S02]  /*4150*/  IMAD R122, R122, R123, RZ ;  /* 0x0000007b7a7a7224 */ /* 0x002fe400078e02ff */
[----:B------:R-:W1:Y:S01]  /*4160*/  LDC R123, c[0x0][0x238] ;  /* 0x00008e00ff7b7b82 */ /* 0x000e620000000800 */
[----:B------:R-:W-:Y:S02]  /*4170*/  PRMT R49, RZ, 0x7610, R49 ;  /* 0x00007610ff317816 */ /* 0x000fe40000000031 */
[C---:B0-----:R-:W-:Y:S02]  /*4180*/  IADD3 R42, P5, R45.reuse, R27, RZ ;  /* 0x0000001b2d2a7210 */ /* 0x041fe40007fbe0ff */
[----:B------:R-:W-:Y:S01]  /*4190*/  PRMT R50, RZ, 0x7610, R50 ;  /* 0x00007610ff327816 */ /* 0x000fe20000000032 */
[----:B------:R-:W-:Y:S01]  /*41a0*/  IMAD R124, R124, R125, RZ ;  /* 0x0000007d7c7c7224 */ /* 0x000fe200078e02ff */
[----:B------:R-:W-:Y:S01]  /*41b0*/  LEA.HI.X.SX32 R43, R45, R20, 0x1, P5 ;  /* 0x000000142d2b7211 */ /* 0x000fe200028f0eff */
[----:B------:R0:W5:Y:S01]  /*41c0*/  @!P1 LDG.E.U8 R49, desc[UR10][R40.64] ;  /* 0x0000000a28319981 */ /* 0x000162000c1e1100 */
[----:B------:R-:W-:Y:S01]  /*41d0*/  PRMT R51, RZ, 0x7610, R51 ;  /* 0x00007610ff337816 */ /* 0x000fe20000000033 */
[----:B------:R-:W2:Y:S02]  /*41e0*/  LDC R125, c[0x0][0x238] ;  /* 0x00008e00ff7d7b82 */ /* 0x000ea40000000800 */
[----:B------:R0:W4:Y:S02]  /*41f0*/  @!P6 LDG.E.U8 R50, desc[UR10][R42.64] ;  /* 0x0000000a2a32e981 */ /* 0x000124000c1e1100 */
[----:B0-----:R-:W-:-:S02]  /*4200*/  IADD3 R40, P1, R122, R27, RZ ;  /* 0x0000001b7a287210 */ /* 0x001fc40007f3e0ff */
[----:B------:R-:W-:Y:S02]  /*4210*/  IADD3 R42, P6, R124, R27, RZ ;  /* 0x0000001b7c2a7210 */ /* 0x000fe40007fde0ff */
[-C--:B------:R-:W-:Y:S02]  /*4220*/  LEA.HI.X.SX32 R41, R122, R20.reuse, 0x1, P1 ;  /* 0x000000147a297211 */ /* 0x080fe400008f0eff */
[----:B------:R-:W-:Y:S02]  /*4230*/  LEA.HI.X.SX32 R43, R124, R20, 0x1, P6 ;  /* 0x000000147c2b7211 */ /* 0x000fe400030f0eff */
[C---:B------:R-:W-:Y:S01]  /*4240*/  LOP3.LUT R122, R6.reuse, 0x30, RZ, 0xfc, !PT ;  /* 0x00000030067a7812 */ /* 0x040fe200078efcff */
[----:B------:R-:W0:Y:S01]  /*4250*/  LDC R124, c[0x0][0x238] ;  /* 0x00008e00ff7c7b82 */ /* 0x000e220000000800 */
[----:B------:R-:W-:Y:S01]  /*4260*/  LOP3.LUT R45, R6, 0x2c, RZ, 0xfc, !PT ;  /* 0x0000002c062d7812 */ /* 0x000fe200078efcff */
[----:B------:R1:W4:Y:S02]  /*4270*/  @!P3 LDG.E.U8 R51, desc[UR10][R40.64] ;  /* 0x0000000a2833b981 */ /* 0x000324000c1e1100 */
[----:B-1----:R-:W-:-:S04]  /*4280*/  IMAD R122, R122, R123, RZ ;  /* 0x0000007b7a7a7224 */ /* 0x002fc800078e02ff */
[----:B------:R-:W1:Y:S01]  /*4290*/  LDC R123, c[0x0][0x238] ;  /* 0x00008e00ff7b7b82 */ /* 0x000e620000000800 */
[----:B------:R-:W-:Y:S02]  /*42a0*/  ISETP.GE.AND P5, PT, R45, UR8, PT ;  /* 0x000000082d007c0c */ /* 0x000fe4000bfa6270 */
[----:B------:R-:W-:Y:S02]  /*42b0*/  LOP3.LUT R45, R6, 0x30, RZ, 0xfc, !PT ;  /* 0x00000030062d7812 */ /* 0x000fe400078efcff */
[----:B------:R-:W-:Y:S02]  /*42c0*/  IADD3 R40, P3, R122, R27, RZ ;  /* 0x0000001b7a287210 */ /* 0x000fe40007f7e0ff */
[----:B------:R-:W-:Y:S02]  /*42d0*/  ISETP.GE.AND P1, PT, R45, UR8, PT ;  /* 0x000000082d007c0c */ /* 0x000fe4000bf26270 */
[----:B------:R-:W-:Y:S02]  /*42e0*/  LOP3.LUT R45, R6, 0x34, RZ, 0xfc, !PT ;  /* 0x00000034062d7812 */ /* 0x000fe400078efcff */
[----:B------:R-:W-:-:S02]  /*42f0*/  LEA.HI R44, R121, 0x7c, RZ, 0x1b ;  /* 0x0000007c792c7811 */ /* 0x000fc400078fd8ff */
[----:B------:R-:W-:Y:S02]  /*4300*/  PRMT R52, RZ, 0x7610, R52 ;  /* 0x00007610ff347816 */ /* 0x000fe40000000034 */
[C---:B------:R-:W-:Y:S01]  /*4310*/  ISETP.GE.AND P6, PT, R45.reuse, UR8, PT ;  /* 0x000000082d007c0c */ /* 0x040fe2000bfc6270 */
[----:B0-----:R-:W-:Y:S01]  /*4320*/  IMAD R45, R45, R124, RZ ;  /* 0x0000007c2d2d7224 */ /* 0x001fe200078e02ff */
[----:B------:R-:W-:Y:S02]  /*4330*/  LEA.HI.X.SX32 R41, R122, R20, 0x1, P3 ;  /* 0x000000147a297211 */ /* 0x000fe400018f0eff */
[----:B------:R-:W-:Y:S01]  /*4340*/  LOP3.LUT R122, R6, 0x38, RZ, 0xfc, !PT ;  /* 0x00000038067a7812 */ /* 0x000fe200078efcff */
[----:B------:R0:W4:Y:S01]  /*4350*/  @!P5 LDG.E.U8 R52, desc[UR10][R42.64] ;  /* 0x0000000a2a34d981 */ /* 0x000122000c1e1100 */
[----:B------:R-:W-:Y:S02]  /*4360*/  ISETP.GE.AND P2, PT, R44, UR8, PT ;  /* 0x000000082c007c0c */ /* 0x000fe4000bf46270 */
[----:B------:R-:W-:-:S02]  /*4370*/  LOP3.LUT R44, R6, 0x38, RZ, 0xfc, !PT ;  /* 0x00000038062c7812 */ /* 0x000fc400078efcff */
[----:B------:R-:W-:Y:S01]  /*4380*/  PRMT R53, RZ, 0x7610, R53 ;  /* 0x00007610ff357816 */ /* 0x000fe20000000035 */
[----:B-1----:R-:W-:Y:S01]  /*4390*/  IMAD R122, R122, R123, RZ ;  /* 0x0000007b7a7a7224 */ /* 0x002fe200078e02ff */
[----:B------:R-:W-:Y:S02]  /*43a0*/  ISETP.GE.AND P5, PT, R44, UR8, PT ;  /* 0x000000082c007c0c */ /* 0x000fe4000bfa6270 */
[C---:B0-----:R-:W-:Y:S02]  /*43b0*/  IADD3 R42, P3, R45.reuse, R27, RZ ;  /* 0x0000001b2d2a7210 */ /* 0x041fe40007f7e0ff */
[----:B------:R0:W4:Y:S01]  /*43c0*/  @!P1 LDG.E.U8 R53, desc[UR10][R40.64] ;  /* 0x0000000a28359981 */ /* 0x000122000c1e1100 */
[----:B------:R-:W-:Y:S02]  /*43d0*/  PRMT R54, RZ, 0x7610, R54 ;  /* 0x00007610ff367816 */ /* 0x000fe40000000036 */
[----:B------:R-:W-:Y:S02]  /*43e0*/  LEA.HI.X.SX32 R43, R45, R20, 0x1, P3 ;  /* 0x000000142d2b7211 */ /* 0x000fe400018f0eff */
[----:B------:R-:W-:-:S02]  /*43f0*/  LOP3.LUT R124, R6, 0x40, RZ, 0xfc, !PT ;  /* 0x00000040067c7812 */ /* 0x000fc400078efcff */
[----:B------:R-:W-:Y:S01]  /*4400*/  PRMT R55, RZ, 0x7610, R55 ;  /* 0x00007610ff377816 */ /* 0x000fe20000000037 */
[----:B------:R1:W4:Y:S01]  /*4410*/  @!P6 LDG.E.U8 R54, desc[UR10][R42.64] ;  /* 0x0000000a2a36e981 */ /* 0x000322000c1e1100 */
[----:B0-----:R-:W-:Y:S01]  /*4420*/  IADD3 R40, P3, R122, R27, RZ ;  /* 0x0000001b7a287210 */ /* 0x001fe20007f7e0ff */
[----:B--2---:R-:W-:Y:S01]  /*4430*/  IMAD R124, R124, R125, RZ ;  /* 0x0000007d7c7c7224 */ /* 0x004fe200078e02ff */
[----:B------:R-:W-:Y:S01]  /*4440*/  LOP3.LUT R123, R6, 0x44, RZ, 0xfc, !PT ;  /* 0x00000044067b7812 */ /* 0x000fe200078efcff */
[----:B------:R-:W0:Y:S01]  /*4450*/  LDC R125, c[0x0][0x238] ;  /* 0x00008e00ff7d7b82 */ /* 0x000e220000000800 */
[----:B------:R-:W-:Y:S02]  /*4460*/  LEA.HI.X.SX32 R41, R122, R20, 0x1, P3 ;  /* 0x000000147a297211 */ /* 0x000fe400018f0eff */
[----:B-1----:R-:W-:-:S03]  /*4470*/  IADD3 R42, P6, R35, R27, RZ ;  /* 0x0000001b232a7210 */ /* 0x002fc60007fde0ff */
[----:B------:R1:W2:Y:S02]  /*4480*/  @!P5 LDG.E.U8 R55, desc[UR10][R40.64] ;  /* 0x0000000a2837d981 */ /* 0x0002a4000c1e1100 */
[----:B------:R-:W0:Y:S01]  /*4490*/  LDC R122, c[0x0][0x238] ;  /* 0x00008e00ff7a7b82 */ /* 0x000e220000000800 */
[----:B------:R-:W-:Y:S02]  /*44a0*/  LEA.HI.X.SX32 R43, R35, R20, 0x1, P6 ;  /* 0x00000014232b7211 */ /* 0x000fe400030f0eff */
        /* <DEDUP_REMOVED lines=13> */
[----:B------:R0:W2:Y:S01]  /*4580*/  @!P4 LDG.E.U8 R56, desc[UR10][R42.64] ;  /* 0x0000000a2a38c981 */ /* 0x0000a2000c1e1100 */
[----:B-1----:R-:W-:Y:S02]  /*4590*/  IMAD R122, R122, R123, RZ ;  /* 0x0000007b7a7a7224 */ /* 0x002fe400078e02ff */
[----:B------:R-:W1:Y:S01]  /*45a0*/  LDC R123, c[0x0][0x238] ;  /* 0x00008e00ff7b7b82 */ /* 0x000e620000000800 */
[----:B------:R-:W-:Y:S02]  /*45b0*/  PRMT R57, RZ, 0x7610, R57 ;  /* 0x00007610ff397816 */ /* 0x000fe40000000039 */
[C---:B0-----:R-:W-:Y:S02]  /*45c0*/  IADD3 R42, P4, R45.reuse, R27, RZ ;  /* 0x0000001b2d2a7210 */ /* 0x041fe40007f9e0ff */
[----:B------:R-:W-:Y:S01]  /*45d0*/  PRMT R58, RZ, 0x7610, R58 ;  /* 0x00007610ff3a7816 */ /* 0x000fe2000000003a */
[----:B------:R-:W-:Y:S01]  /*45e0*/  IMAD R124, R124, R125, RZ ;  /* 0x0000007d7c7c7224 */ /* 0x000fe200078e02ff */
[----:B------:R-:W-:Y:S01]  /*45f0*/  LEA.HI.X.SX32 R43, R45, R20, 0x1, P4 ;  /* 0x000000142d2b7211 */ /* 0x000fe200020f0eff */
[----:B------:R0:W2:Y:S01]  /*4600*/  @!P3 LDG.E.U8 R57, desc[UR10][R40.64] ;  /* 0x0000000a2839b981 */ /* 0x0000a2000c1e1100 */
[----:B------:R-:W-:Y:S01]  /*4610*/  PRMT R60, RZ, 0x7610, R60 ;  /* 0x00007610ff3c7816 */ /* 0x000fe2000000003c */
[----:B------:R-:W3:Y:S02]  /*4620*/  LDC R125, c[0x0][0x238] ;  /* 0x00008e00ff7d7b82 */ /* 0x000ee40000000800 */
[----:B------:R0:W2:Y:S02]  /*4630*/  @!P6 LDG.E.U8 R58, desc[UR10][R42.64] ;  /* 0x0000000a2a3ae981 */ /* 0x0000a4000c1e1100 */
[----:B0-----:R-:W-:-:S02]  /*4640*/  IADD3 R40, P4, R122, R27, RZ ;  /* 0x0000001b7a287210 */ /* 0x001fc40007f9e0ff */
[----:B------:R-:W-:Y:S02]  /*4650*/  IADD3 R42, P6, R124, R27, RZ ;  /* 0x0000001b7c2a7210 */ /* 0x000fe40007fde0ff */
[-C--:B------:R-:W-:Y:S02]  /*4660*/  LEA.HI.X.SX32 R41, R122, R20.reuse, 0x1, P4 ;  /* 0x000000147a297211 */ /* 0x080fe400020f0eff */
[----:B------:R-:W-:Y:S02]  /*4670*/  LOP3.LUT R122, R6, 0x50, RZ, 0xfc, !PT ;  /* 0x00000050067a7812 */ /* 0x000fe400078efcff */
[----:B------:R-:W-:Y:S01]  /*4680*/  LEA.HI.X.SX32 R43, R124, R20, 0x1, P6 ;  /* 0x000000147c2b7211 */ /* 0x000fe200030f0eff */
[----:B------:R0:W2:Y:S01]  /*4690*/  @!P5 LDG.E.U8 R60, desc[UR10][R40.64] ;  /* 0x0000000a283cd981 */ /* 0x0000a2000c1e1100 */
[----:B------:R-:W3:Y:S01]  /*46a0*/  LDC R124, c[0x0][0x238] ;  /* 0x00008e00ff7c7b82 */ /* 0x000ee20000000800 */
[----:B-1----:R-:W-:Y:S01]  /*46b0*/  IMAD R122, R122, R123, RZ ;  /* 0x0000007b7a7a7224 */ /* 0x002fe200078e02ff */
[----:B------:R-:W-:-:S06]  /*46c0*/  LOP3.LUT R45, R6, 0x4c, RZ, 0xfc, !PT ;  /* 0x0000004c062d7812 */ /* 0x000fcc00078efcff */
[----:B------:R-:W1:Y:S01]  /*46d0*/  LDC R123, c[0x0][0x238] ;  /* 0x00008e00ff7b7b82 */ /* 0x000e620000000800 */
[----:B------:R-:W-:Y:S02]  /*46e0*/  ISETP.GE.AND P3, PT, R45, UR8, PT ;  /* 0x000000082d007c0c */ /* 0x000fe4000bf66270 */
[----:B------:R-:W-:Y:S02]  /*46f0*/  LOP3.LUT R45, R6, 0x50, RZ, 0xfc, !PT ;  /* 0x00000050062d7812 */ /* 0x000fe400078efcff */
[----:B0-----:R-:W-:Y:S02]  /*4700*/  IADD3 R40, P6, R122, R27, RZ ;  /* 0x0000001b7a287210 */ /* 0x001fe40007fde0ff */
[----:B------:R-:W-:Y:S02]  /*4710*/  ISETP.GE.AND P4, PT, R45, UR8, PT ;  /* 0x000000082d007c0c */ /* 0x000fe4000bf86270 */
[----:B------:R-:W-:Y:S02]  /*4720*/  LOP3.LUT R45, R6, 0x54, RZ, 0xfc, !PT ;  /* 0x00000054062d7812 */ /* 0x000fe400078efcff */
[----:B------:R-:W-:-:S02]  /*4730*/  LEA.HI R44, R121, 0x9c, RZ, 0x1b ;  /* 0x0000009c792c7811 */ /* 0x000fc400078fd8ff */
[----:B------:R-:W-:Y:S02]  /*4740*/  PRMT R61, RZ, 0x7610, R61 ;  /* 0x00007610ff3d7816 */ /* 0x000fe4000000003d */
[C---:B------:R-:W-:Y:S01]  /*4750*/  ISETP.GE.AND P5, PT, R45.reuse, UR8, PT ;  /* 0x000000082d007c0c */ /* 0x040fe2000bfa6270 */
[----:B---3--:R-:W-:Y:S01]  /*4760*/  IMAD R45, R45, R124, RZ ;  /* 0x0000007c2d2d7224 */ /* 0x008fe200078e02ff */
[----:B------:R-:W-:Y:S02]  /*4770*/  LEA.HI.X.SX32 R41, R122, R20, 0x1, P6 ;  /* 0x000000147a297211 */ /* 0x000fe400030f0eff */
[----:B------:R-:W-:Y:S01]  /*4780*/  LOP3.LUT R122, R6, 0x58, RZ, 0xfc, !PT ;  /* 0x00000058067a7812 */ /* 0x000fe200078efcff */
[----:B------:R0:W3:Y:S01]  /*4790*/  @!P3 LDG.E.U8 R61, desc[UR10][R42.64] ;  /* 0x0000000a2a3db981 */ /* 0x0000e2000c1e1100 */
[----:B------:R-:W-:Y:S02]  /*47a0*/  ISETP.GE.AND P1, PT, R44, UR8, PT ;  /* 0x000000082c007c0c */ /* 0x000fe4000bf26270 */
[----:B------:R-:W-:-:S02]  /*47b0*/  LOP3.LUT R44, R6, 0x58, RZ, 0xfc, !PT ;  /* 0x00000058062c7812 */ /* 0x000fc400078efcff */
[----:B------:R-:W-:Y:S01]  /*47c0*/  PRMT R62, RZ, 0x7610, R62 ;  /* 0x00007610ff3e7816 */ /* 0x000fe2000000003e */
[----:B-1----:R-:W-:Y:S01]  /*47d0*/  IMAD R122, R122, R123, RZ ;  /* 0x0000007b7a7a7224 */ /* 0x002fe200078e02ff */
[----:B------:R-:W-:Y:S02]  /*47e0*/  ISETP.GE.AND P3, PT, R44, UR8, PT ;  /* 0x000000082c007c0c */ /* 0x000fe4000bf66270 */
[C---:B0-----:R-:W-:Y:S02]  /*47f0*/  IADD3 R42, P6, R45.reuse, R27, RZ ;  /* 0x0000001b2d2a7210 */ /* 0x041fe40007fde0ff */
[----:B------:R0:W3:Y:S01]  /*4800*/  @!P4 LDG.E.U8 R62, desc[UR10][R40.64] ;  /* 0x0000000a283ec981 */ /* 0x0000e2000c1e1100 */
[----:B------:R-:W-:Y:S02]  /*4810*/  PRMT R63, RZ, 0x7610, R63 ;  /* 0x00007610ff3f7816 */ /* 0x000fe4000000003f */
[----:B------:R-:W-:Y:S02]  /*4820*/  LEA.HI.X.SX32 R43, R45, R20, 0x1, P6 ;  /* 0x000000142d2b7211 */ /* 0x000fe400030f0eff */
[----:B------:R-:W-:-:S02]  /*4830*/  LOP3.LUT R124, R6, 0x60, RZ, 0xfc, !PT ;  /* 0x00000060067c7812 */ /* 0x000fc400078efcff */
[----:B------:R-:W-:Y:S01]  /*4840*/  PRMT R64, RZ, 0x7610, R64 ;  /* 0x00007610ff407816 */ /* 0x000fe20000000040 */
[----:B------:R1:W3:Y:S01]  /*4850*/  @!P5 LDG.E.U8 R63, desc[UR10][R42.64] ;  /* 0x0000000a2a3fd981 */ /* 0x0002e2000c1e1100 */
[----:B0-----:R-:W-:Y:S01]  /*4860*/  IADD3 R40, P6, R122, R27, RZ ;  /* 0x0000001b7a287210 */ /* 0x001fe20007fde0ff */
[----:B------:R-:W-:Y:S01]  /*4870*/  IMAD R124, R124, R125, RZ ;  /* 0x0000007d7c7c7224 */ /* 0x000fe200078e02ff */
[----:B------:R-:W-:Y:S01]  /*4880*/  LOP3.LUT R123, R6, 0x64, RZ, 0xfc, !PT ;  /* 0x00000064067b7812 */ /* 0x000fe200078efcff */
[----:B------:R-:W0:Y:S01]  /*4890*/  LDC R125, c[0x0][0x238] ;  /* 0x00008e00ff7d7b82 */ /* 0x000e220000000800 */
[----:B------:R-:W-:Y:S02]  /*48a0*/  LEA.HI.X.SX32 R41, R122, R20, 0x1, P6 ;  /* 0x000000147a297211 */ /* 0x000fe400030f0eff */
[----:B-1----:R-:W-:-:S03]  /*48b0*/  IADD3 R42, P5, R34, R27, RZ ;  /* 0x0000001b222a7210 */ /* 0x002fc60007fbe0ff */
[----:B------:R1:W3:Y:S01]  /*48c0*/  @!P3 LDG.E.U8 R64, desc[UR10][R40.64] ;  /* 0x0000000a2840b981 */ /* 0x0002e2000c1e1100 */
[----:B------:R-:W-:Y:S01]  /*48d0*/  ISETP.GE.AND P3, PT, R123, UR8, PT ;  /* 0x000000087b007c0c */ /* 0x000fe2000bf66270 */
[----:B------:R-:W5:Y:S01]  /*48e0*/  LDC R122, c[0x0][0x238] ;  /* 0x00008e00ff7a7b82 */ /* 0x000f620000000800 */
[----:B------:R-:W-:Y:S02]  /*48f0*/  LEA.HI.X.SX32 R43, R34, R20, 0x1, P5 ;  /* 0x00000014222b7211 */ /* 0x000fe400028f0eff */
        /* <DEDUP_REMOVED lines=8> */
[----:B-----5:R-:W-:Y:S01]  /*4980*/  IMAD R45, R45, R122, RZ ;  /* 0x0000007a2d2d7224 */ /* 0x020fe200078e02ff */
[----:B------:R-:W-:Y:S02]  /*4990*/  LOP3.LUT R122, R6, 0x68, RZ, 0xfc, !PT ;  /* 0x00000068067a7812 */ /* 0x000fe400078efcff */
[----:B------:R-:W-:Y:S02]  /*49a0*/  PRMT R66, RZ, 0x7610, R66 ;  /* 0x00007610ff427816 */ /* 0x000fe40000000042 */
[----:B------:R-:W-:-:S04]  /*49b0*/  PRMT R65, RZ, 0x7610, R65 ;  /* 0x00007610ff417816 */ /* 0x000fc80000000041 */
[----:B------:R5:W3:Y:S01]  /*49c0*/  @!P6 LDG.E.U8 R66, desc[UR10][R40.64] ;  /* 0x0000000a2842e981 */ /* 0x000ae2000c1e1100 */
[----:B-1----:R-:W-:-:S03]  /*49d0*/  IMAD R122, R122, R123, RZ ;  /* 0x0000007b7a7a7224 */ /* 0x002fc600078e02ff */
[----:B------:R1:W3:Y:S01]  /*49e0*/  @!P0 LDG.E.U8 R65, desc[UR10][R42.64] ;  /* 0x0000000a2a418981 */ /* 0x0002e2000c1e1100 */
[----:B------:R-:W0:Y:S01]  /*49f0*/  LDC R123, c[0x0][0x238] ;  /* 0x00008e00ff7b7b82 */ /* 0x000e220000000800 */
[----:B-----5:R-:W-:-:S04]  /*4a00*/  IADD3 R40, P6, R122, R27, RZ ;  /* 0x0000001b7a287210 */ /* 0x020fc80007fde0ff */
[-C--:B------:R-:W-:Y:S02]  /*4a10*/  LEA.HI.X.SX32 R41, R122, R20.reuse, 0x1, P6 ;  /* 0x000000147a297211 */ /* 0x080fe400030f0eff */
[C---:B------:R-:W-:Y:S02]  /*4a20*/  LOP3.LUT R122, R6.reuse, 0x70, RZ, 0xfc, !PT ;  /* 0x00000070067a7812 */ /* 0x040fe400078efcff */
[C---:B-1----:R-:W-:Y:S02]  /*4a30*/  IADD3 R42, P0, R45.reuse, R27, RZ ;  /* 0x0000001b2d2a7210 */ /* 0x042fe40007f1e0ff */
[----:B------:R-:W-:Y:S02]  /*4a40*/  LOP3.LUT R124, R6, 0x6c, RZ, 0xfc, !PT ;  /* 0x0000006c067c7812 */ /* 0x000fe400078efcff */
[----:B------:R-:W-:Y:S02]  /*4a50*/  PRMT R67, RZ, 0x7610, R67 ;  /* 0x00007610ff437816 */ /* 0x000fe40000000043 */
[----:B------:R-:W-:Y:S01]  /*4a60*/  LEA.HI.X.SX32 R43, R45, R20, 0x1, P0 ;  /* 0x000000142d2b7211 */ /* 0x000fe200000f0eff */
[----:B0-----:R-:W-:-:S02]  /*4a70*/  IMAD R122, R122, R123, RZ ;  /* 0x0000007b7a7a7224 */ /* 0x001fc400078e02ff */
[----:B------:R-:W-:Y:S01]  /*4a80*/  IMAD R124, R124, R125, RZ ;  /* 0x0000007d7c7c7224 */ /* 0x000fe200078e02ff */
[----:B------:R-:W0:Y:S01]  /*4a90*/  LDC R123, c[0x0][0x238] ;  /* 0x00008e00ff7b7b82 */ /* 0x000e220000000800 */
[C---:B------:R-:W-:Y:S01]  /*4aa0*/  LOP3.LUT R45, R6.reuse, 0x6c, RZ, 0xfc, !PT ;  /* 0x0000006c062d7812 */ /* 0x040fe200078efcff */
[----:B------:R1:W5:Y:S01]  /*4ab0*/  @!P3 LDG.E.U8 R67, desc[UR10][R42.64] ;  /* 0x0000000a2a43b981 */ /* 0x000362000c1e1100 */
[----:B------:R-:W-:Y:S02]  /*4ac0*/  PRMT R76, RZ, 0x7610, R76 ;  /* 0x00007610ff4c7816 */ /* 0x000fe4000000004c */
[----:B------:R-:W-:Y:S02]  /*4ad0*/  ISETP.GE.AND P0, PT, R45, UR8, PT ;  /* 0x000000082d007c0c */ /* 0x000fe4000bf06270 */
[----:B------:R-:W-:Y:S01]  /*4ae0*/  LOP3.LUT R45, R6, 0x70, RZ, 0xfc, !PT ;  /* 0x00000070062d7812 */ /* 0x000fe200078efcff */
[----:B------:R-:W4:Y:S01]  /*4af0*/  LDC R125, c[0x0][0x238] ;  /* 0x00008e00ff7d7b82 */ /* 0x000f220000000800 */
[----:B------:R1:W5:Y:S02]  /*4b00*/  @!P5 LDG.E.U8 R76, desc[UR10][R40.64] ;  /* 0x0000000a284cd981 */ /* 0x000364000c1e1100 */
[----:B-1----:R-:W-:-:S02]  /*4b10*/  IADD3 R42, P3, R124, R27, RZ ;  /* 0x0000001b7c2a7210 */ /* 0x002fc40007f7e0ff */
[----:B------:R-:W-:Y:S02]  /*4b20*/  ISETP.GE.AND P6, PT, R45, UR8, PT ;  /* 0x000000082d007c0c */ /* 0x000fe4000bfc6270 */
[----:B------:R-:W-:Y:S02]  /*4b30*/  LEA.HI.X.SX32 R43, R124, R20, 0x1, P3 ;  /* 0x000000147c2b7211 */ /* 0x000fe400018f0eff */
[----:B------:R-:W1:Y:S01]  /*4b40*/  LDC R124, c[0x0][0x238] ;  /* 0x00008e00ff7c7b82 */ /* 0x000e620000000800 */
[----:B------:R-:W-:-:S04]  /*4b50*/  IADD3 R40, P5, R122, R27, RZ ;  /* 0x0000001b7a287210 */ /* 0x000fc80007fbe0ff */
[----:B------:R-:W-:Y:S02]  /*4b60*/  LEA.HI.X.SX32 R41, R122, R20, 0x1, P5 ;  /* 0x000000147a297211 */ /* 0x000fe400028f0eff */
[----:B------:R-:W-:Y:S02]  /*4b70*/  LOP3.LUT R122, R6, 0x78, RZ, 0xfc, !PT ;  /* 0x00000078067a7812 */ /* 0x000fe400078efcff */
[----:B------:R-:W-:-:S03]  /*4b80*/  PRMT R78, RZ, 0x7610, R78 ;  /* 0x00007610ff4e7816 */ /* 0x000fc6000000004e */
[----:B0-----:R-:W-:-:S03]  /*4b90*/  IMAD R122, R122, R123, RZ ;  /* 0x0000007b7a7a7224 */ /* 0x001fc600078e02ff */
[----:B------:R0:W5:Y:S01]  /*4ba0*/  @!P6 LDG.E.U8 R78, desc[UR10][R40.64] ;  /* 0x0000000a284ee981 */ /* 0x000162000c1e1100 */
[----:B------:R-:W-:Y:S02]  /*4bb0*/  LOP3.LUT R45, R6, 0x74, RZ, 0xfc, !PT ;  /* 0x00000074062d7812 */ /* 0x000fe400078efcff */
[----:B------:R-:W-:Y:S02]  /*4bc0*/  PRMT R77, RZ, 0x7610, R77 ;  /* 0x00007610ff4d7816 */ /* 0x000fe4000000004d */
[----:B0-----:R-:W-:-:S04]  /*4bd0*/  IADD3 R40, P6, R122, R27, RZ ;  /* 0x0000001b7a287210 */ /* 0x001fc80007fde0ff */
[----:B------:R0:W5:Y:S01]  /*4be0*/  @!P0 LDG.E.U8 R77, desc[UR10][R42.64] ;  /* 0x0000000a2a4d8981 */ /* 0x000162000c1e1100 */
[----:B------:R-:W-:Y:S02]  /*4bf0*/  LEA.HI.X.SX32 R41, R122, R20, 0x1, P6 ;  /* 0x000000147a297211 */ /* 0x000fe400030f0eff */
[----:B------:R-:W4:Y:S01]  /*4c00*/  LDC R122, c[0x0][0x238] ;  /* 0x00008e00ff7a7b82 */ /* 0x000f220000000800 */
[C---:B------:R-:W-:Y:S01]  /*4c10*/  ISETP.GE.AND P3, PT, R45.reuse, UR8, PT ;  /* 0x000000082d007c0c */ /* 0x040fe2000bf66270 */
[----:B-1----:R-:W-:-:S05]  /*4c20*/  IMAD R45, R45, R124, RZ ;  /* 0x0000007c2d2d7224 */ /* 0x002fca00078e02ff */
[----:B0-----:R-:W-:-:S04]  /*4c30*/  IADD3 R42, P5, R45, R27, RZ ;  /* 0x0000001b2d2a7210 */ /* 0x001fc80007fbe0ff */
[----:B------:R-:W-:Y:S02]  /*4c40*/  LEA.HI.X.SX32 R43, R45, R20, 0x1, P5 ;  /* 0x000000142d2b7211 */ /* 0x000fe400028f0eff */
[----:B------:R-:W-:-:S04]  /*4c50*/  LOP3.LUT R45, R6, 0x80, RZ, 0xfc, !PT ;  /* 0x00000080062d7812 */ /* 0x000fc800078efcff */
[----:B------:R-:W-:Y:S02]  /*4c60*/  ISETP.GE.AND P6, PT, R45, UR8, PT ;  /* 0x000000082d007c0c */ /* 0x000fe4000bfc6270 */
[C---:B------:R-:W-:Y:S02]  /*4c70*/  LOP3.LUT R45, R6.reuse, 0x84, RZ, 0xfc, !PT ;  /* 0x00000084062d7812 */ /* 0x040fe400078efcff */
[----:B------:R-:W-:Y:S02]  /*4c80*/  LEA.HI R44, R121, 0xbc, RZ, 0x1b ;  /* 0x000000bc792c7811 */ /* 0x000fe400078fd8ff */
[----:B------:R-:W-:Y:S01]  /*4c90*/  PRMT R79, RZ, 0x7610, R79 ;  /* 0x00007610ff4f7816 */ /* 0x000fe2000000004f */
[----:B----4-:R-:W-:Y:S01]  /*4ca0*/  IMAD R45, R45, R122, RZ ;  /* 0x0000007a2d2d7224 */ /* 0x010fe200078e02ff */
[----:B------:R-:W-:Y:S01]  /*4cb0*/  LOP3.LUT R124, R6, 0x80, RZ, 0xfc, !PT ;  /* 0x00000080067c7812 */ /* 0x000fe200078efcff */
[----:B------:R-:W0:Y:S01]  /*4cc0*/  LDC R122, c[0x0][0x238] ;  /* 0x00008e00ff7a7b82 */ /* 0x000e220000000800 */
[----:B------:R-:W-:-:S02]  /*4cd0*/  ISETP.GE.AND P4, PT, R44, UR8, PT ;  /* 0x000000082c007c0c */ /* 0x000fc4000bf86270 */
[----:B------:R-:W-:Y:S01]  /*4ce0*/  LOP3.LUT R44, R6, 0x78, RZ, 0xfc, !PT ;  /* 0x00000078062c7812 */ /* 0x000fe200078efcff */
[----:B------:R1:W4:Y:S01]  /*4cf0*/  @!P3 LDG.E.U8 R79, desc[UR10][R42.64] ;  /* 0x0000000a2a4fb981 */ /* 0x000322000c1e1100 */
[----:B------:R-:W-:Y:S02]  /*4d00*/  IMAD R124, R124, R125, RZ ;  /* 0x0000007d7c7c7224 */ /* 0x000fe400078e02ff */
[----:B------:R-:W-:Y:S01]  /*4d10*/  ISETP.GE.AND P0, PT, R44, UR8, PT ;  /* 0x000000082c007c0c */ /* 0x000fe2000bf06270 */
[----:B------:R-:W2:Y:S01]  /*4d20*/  LDC R125, c[0x0][0x238] ;  /* 0x00008e00ff7d7b82 */ /* 0x000ea20000000800 */
[----:B------:R-:W-:Y:S02]  /*4d30*/  PRMT R81, RZ, 0x7610, R81 ;  /* 0x00007610ff517816 */ /* 0x000fe40000000051 */
[----:B-1----:R-:W-:-:S04]  /*4d40*/  IADD3 R42, P3, R33, R27, RZ ;  /* 0x0000001b212a7210 */ /* 0x002fc80007f7e0ff */
[----:B------:R-:W-:Y:S02]  /*4d50*/  LEA.HI.X.SX32 R43, R33, R20, 0x1, P3 ;  /* 0x00000014212b7211 */ /* 0x000fe400018f0eff */
[----:B------:R-:W-:-:S03]  /*4d60*/  PRMT R80, RZ, 0x7610, R80 ;  /* 0x00007610ff507816 */ /* 0x000fc60000000050 */
[----:B------:R1:W4:Y:S01]  /*4d70*/  @!P2 LDG.E.U8 R81, desc[UR10][R42.64] ;  /* 0x0000000a2a51a981 */ /* 0x000322000c1e1100 */
[----:B------:R-:W-:-:S03]  /*4d80*/  LOP3.LUT R123, R6, 0x84, RZ, 0xfc, !PT ;  /* 0x00000084067b7812 */ /* 0x000fc600078efcff */
[----:B------:R1:W4:Y:S02]  /*4d90*/  @!P0 LDG.E.U8 R80, desc[UR10][R40.64] ;  /* 0x0000000a28508981 */ /* 0x000324000c1e1100 */
[----:B-1----:R-:W-:-:S04]  /*4da0*/  IADD3 R42, P2, R45, R27, RZ ;  /* 0x0000001b2d2a7210 */ /* 0x002fc80007f5e0ff */
[-C--:B------:R-:W-:Y:S02]  /*4db0*/  LEA.HI.X.SX32 R43, R45, R20.reuse, 0x1, P2 ;  /* 0x000000142d2b7211 */ /* 0x080fe400010f0eff */
[----:B------:R-:W-:Y:S02]  /*4dc0*/  IADD3 R40, P3, R124, R27, RZ ;  /* 0x0000001b7c287210 */ /* 0x000fe40007f7e0ff */
[----:B------:R-:W-:Y:S02]  /*4dd0*/  LOP3.LUT R45, R6, 0x8c, RZ, 0xfc, !PT ;  /* 0x0000008c062d7812 */ /* 0x000fe400078efcff */
[----:B------:R-:W-:Y:S02]  /*4de0*/  LEA.HI.X.SX32 R41, R124, R20, 0x1, P3 ;  /* 0x000000147c297211 */ /* 0x000fe400018f0eff */
[----:B------:R-:W-:Y:S01]  /*4df0*/  LOP3.LUT R124, R6, 0x88, RZ, 0xfc, !PT ;  /* 0x00000088067c7812 */ /* 0x000fe200078efcff */
[----:B0-----:R-:W-:Y:S01]  /*4e00*/  IMAD R45, R45, R122, RZ ;  /* 0x0000007a2d2d7224 */ /* 0x001fe200078e02ff */
[----:B------:R-:W-:Y:S01]  /*4e10*/  ISETP.GE.AND P0, PT, R123, UR8, PT ;  /* 0x000000087b007c0c */ /* 0x000fe2000bf06270 */
[----:B------:R-:W0:Y:S01]  /*4e20*/  LDC R122, c[0x0][0x238] ;  /* 0x00008e00ff7a7b82 */ /* 0x000e220000000800 */
[----:B------:R-:W-:Y:S01]  /*4e30*/  PRMT R82, RZ, 0x7610, R82 ;  /* 0x00007610ff527816 */ /* 0x000fe20000000052 */
[----:B--2---:R-:W-:Y:S01]  /*4e40*/  IMAD R124, R124, R125, RZ ;  /* 0x0000007d7c7c7224 */ /* 0x004fe200078e02ff */
[----:B------:R-:W-:-:S04]  /*4e50*/  PRMT R83, RZ, 0x7610, R83 ;  /* 0x00007610ff537816 */ /* 0x000fc80000000053 */
[----:B------:R1:W2:Y:S01]  /*4e60*/  @!P6 LDG.E.U8 R82, desc[UR10][R40.64] ;  /* 0x0000000a2852e981 */ /* 0x0002a2000c1e1100 */
[----:B------:R-:W-:Y:S01]  /*4e70*/  LOP3.LUT R123, R6, 0x88, RZ, 0xfc, !PT ;  /* 0x00000088067b7812 */ /* 0x000fe200078efcff */
[----:B------:R-:W3:Y:S03]  /*4e80*/  LDC R125, c[0x0][0x238] ;  /* 0x00008e00ff7d7b82 */ /* 0x000ee60000000800 */
[----:B------:R1:W4:Y:S02]  /*4e90*/  @!P0 LDG.E.U8 R83, desc[UR10][R42.64] ;  /* 0x0000000a2a538981 */ /* 0x000324000c1e1100 */
[----:B-1----:R-:W-:-:S04]  /*4ea0*/  IADD3 R40, P6, R124, R27, RZ ;  /* 0x0000001b7c287210 */ /* 0x002fc80007fde0ff */
[-C--:B------:R-:W-:Y:S02]  /*4eb0*/  LEA.HI.X.SX32 R41, R124, R20.reuse, 0x1, P6 ;  /* 0x000000147c297211 */ /* 0x080fe400030f0eff */
[C---:B------:R-:W-:Y:S01]  /*4ec0*/  IADD3 R42, P0, R45.reuse, R27, RZ ;  /* 0x0000001b2d2a7210 */ /* 0x040fe20007f1e0ff */
[----:B------:R-:W1:Y:S03]  /*4ed0*/  LDC R124, c[0x0][0x238] ;  /* 0x00008e00ff7c7b82 */ /* 0x000e660000000800 */
[----:B------:R-:W-:Y:S02]  /*4ee0*/  LEA.HI.X.SX32 R43, R45, R20, 0x1, P0 ;  /* 0x000000142d2b7211 */ /* 0x000fe400000f0eff */
[----:B------:R-:W-:Y:S02]  /*4ef0*/  LOP3.LUT R45, R6, 0x90, RZ, 0xfc, !PT ;  /* 0x00000090062d7812 */ /* 0x000fe400078efcff */
[----:B------:R-:W-:-:S02]  /*4f00*/  ISETP.GE.AND P3, PT, R123, UR8, PT ;  /* 0x000000087b007c0c */ /* 0x000fc4000bf66270 */
[C---:B------:R-:W-:Y:S01]  /*4f10*/  LOP3.LUT R123, R6.reuse, 0x8c, RZ, 0xfc, !PT ;  /* 0x0000008c067b7812 */ /* 0x040fe200078efcff */
[----:B0-----:R-:W-:Y:S02]  /*4f20*/  IMAD R45, R45, R122, RZ ;  /* 0x0000007a2d2d7224 */ /* 0x001fe400078e02ff */
[----:B------:R-:W0:Y:S01]  /*4f30*/  LDC R122, c[0x0][0x238] ;  /* 0x00008e00ff7a7b82 */ /* 0x000e220000000800 */
[----:B------:R-:W-:Y:S02]  /*4f40*/  ISETP.GE.AND P2, PT, R123, UR8, PT ;  /* 0x000000087b007c0c */ /* 0x000fe4000bf46270 */
[----:B------:R-:W-:Y:S02]  /*4f50*/  LOP3.LUT R123, R6, 0x90, RZ, 0xfc, !PT ;  /* 0x00000090067b7812 */ /* 0x000fe400078efcff */
[----:B------:R-:W-:Y:S02]  /*4f60*/  PRMT R85, RZ, 0x7610, R85 ;  /* 0x00007610ff557816 */ /* 0x000fe40000000055 */
[----:B------:R-:W-:-:S02]  /*4f70*/  ISETP.GE.AND P6, PT, R123, UR8, PT ;  /* 0x000000087b007c0c */ /* 0x000fc4000bfc6270 */
[----:B------:R-:W-:Y:S02]  /*4f80*/  LOP3.LUT R123, R6, 0x94, RZ, 0xfc, !PT ;  /* 0x00000094067b7812 */ /* 0x000fe400078efcff */
[----:B------:R1:W4:Y:S03]  /*4f90*/  @!P3 LDG.E.U8 R85, desc[UR10][R40.64] ;  /* 0x0000000a2855b981 */ /* 0x000326000c1e1100 */
[----:B-1----:R-:W-:Y:S02]  /*4fa0*/  IMAD R123, R123, R124, RZ ;  /* 0x0000007c7b7b7224 */ /* 0x002fe400078e02ff */
[----:B------:R-:W1:Y:S01]  /*4fb0*/  LDC R124, c[0x0][0x238] ;  /* 0x00008e00ff7c7b82 */ /* 0x000e620000000800 */
[----:B------:R-:W-:Y:S02]  /*4fc0*/  PRMT R86, RZ, 0x7610, R86 ;  /* 0x00007610ff567816 */ /* 0x000fe40000000056 */
[----:B------:R-:W-:-:S02]  /*4fd0*/  IADD3 R40, P3, R45, R27, RZ ;  /* 0x0000001b2d287210 */ /* 0x000fc40007f7e0ff */
[----:B------:R-:W-:Y:S02]  /*4fe0*/  PRMT R87, RZ, 0x7610, R87 ;  /* 0x00007610ff577816 */ /* 0x000fe40000000057 */
[----:B------:R3:W4:Y:S01]  /*4ff0*/  @!P2 LDG.E.U8 R86, desc[UR10][R42.64] ;  /* 0x0000000a2a56a981 */ /* 0x000722000c1e1100 */
[----:B------:R-:W-:Y:S02]  /*5000*/  LEA.HI.X.SX32 R41, R45, R20, 0x1, P3 ;  /* 0x000000142d297211 */ /* 0x000fe400018f0eff */
[----:B------:R-:W-:Y:S02]  /*5010*/  LOP3.LUT R45, R6, 0x98, RZ, 0xfc, !PT ;  /* 0x00000098062d7812 */ /* 0x000fe400078efcff */
[----:B------:R-:W-:Y:S01]  /*5020*/  LEA.HI R44, R121, 0xdc, RZ, 0x1b ;  /* 0x000000dc792c7811 */ /* 0x000fe200078fd8ff */
[----:B------:R3:W4:Y:S02]  /*5030*/  @!P6 LDG.E.U8 R87, desc[UR10][R40.64] ;  /* 0x0000000a2857e981 */ /* 0x000724000c1e1100 */
[----:B0-----:R-:W-:Y:S01]  /*5040*/  IMAD R45, R45, R122, RZ ;  /* 0x0000007a2d2d7224 */ /* 0x001fe200078e02ff */
[----:B---3--:R-:W-:-:S02]  /*5050*/  IADD3 R42, P2, R123, R27, RZ ;  /* 0x0000001b7b2a7210 */ /* 0x008fc40007f5e0ff */
[----:B------:R-:W-:Y:S02]  /*5060*/  ISETP.GE.AND P5, PT, R44, UR8, PT ;  /* 0x000000082c007c0c */ /* 0x000fe4000bfa6270 */
[-C--:B------:R-:W-:Y:S02]  /*5070*/  LEA.HI.X.SX32 R43, R123, R20.reuse, 0x1, P2 ;  /* 0x000000147b2b7211 */ /* 0x080fe400010f0eff */
[C---:B------:R-:W-:Y:S02]  /*5080*/  IADD3 R40, P2, R45.reuse, R27, RZ ;  /* 0x0000001b2d287210 */ /* 0x040fe40007f5e0ff */
[C---:B------:R-:W-:Y:S02]  /*5090*/  LOP3.LUT R44, R6.reuse, 0x94, RZ, 0xfc, !PT ;  /* 0x00000094062c7812 */ /* 0x040fe400078efcff */
[----:B------:R-:W-:Y:S02]  /*50a0*/  LEA.HI.X.SX32 R41, R45, R20, 0x1, P2 ;  /* 0x000000142d297211 */ /* 0x000fe400010f0eff */
[----:B------:R-:W-:Y:S01]  /*50b0*/  LOP3.LUT R123, R6, 0xa0, RZ, 0xfc, !PT ;  /* 0x000000a0067b7812 */ /* 0x000fe200078efcff */
[----:B------:R-:W0:Y:S01]  /*50c0*/  LDC R45, c[0x0][0x238] ;  /* 0x00008e00ff2d7b82 */ /* 0x000e220000000800 */
[----:B------:R-:W-:-:S02]  /*50d0*/  ISETP.GE.AND P0, PT, R44, UR8, PT ;  /* 0x000000082c007c0c */ /* 0x000fc4000bf06270 */
[----:B------:R-:W-:Y:S01]  /*50e0*/  LOP3.LUT R44, R6, 0x98, RZ, 0xfc, !PT ;  /* 0x00000098062c7812 */ /* 0x000fe200078efcff */
[----:B-1----:R-:W-:Y:S01]  /*50f0*/  IMAD R123, R123, R124, RZ ;  /* 0x0000007c7b7b7224 */ /* 0x002fe200078e02ff */
[----:B------:R-:W-:Y:S02]  /*5100*/  PRMT R88, RZ, 0x7610, R88 ;  /* 0x00007610ff587816 */ /* 0x000fe40000000058 */
[----:B------:R-:W-:Y:S01]  /*5110*/  ISETP.GE.AND P3, PT, R44, UR8, PT ;  /* 0x000000082c007c0c */ /* 0x000fe2000bf66270 */
[----:B------:R-:W1:Y:S01]  /*5120*/  LDC R124, c[0x0][0x238] ;  /* 0x00008e00ff7c7b82 */ /* 0x000e620000000800 */
[----:B------:R-:W-:Y:S02]  /*5130*/  PRMT R89, RZ, 0x7610, R89 ;  /* 0x00007610ff597816 */ /* 0x000fe40000000059 */
[----:B------:R-:W-:-:S03]  /*5140*/  LOP3.LUT R44, R6, 0xa0, RZ, 0xfc, !PT ;  /* 0x000000a0062c7812 */ /* 0x000fc600078efcff */
[----:B------:R3:W4:Y:S01]  /*5150*/  @!P0 LDG.E.U8 R88, desc[UR10][R42.64] ;  /* 0x0000000a2a588981 */ /* 0x000722000c1e1100 */
[----:B------:R-:W-:Y:S02]  /*5160*/  ISETP.GE.AND P2, PT, R44, UR8, PT ;  /* 0x000000082c007c0c */ /* 0x000fe4000bf46270 */
[C---:B------:R-:W-:Y:S02]  /*5170*/  LOP3.LUT R122, R6.reuse, 0xa4, RZ, 0xfc, !PT ;  /* 0x000000a4067a7812 */ /* 0x040fe400078efcff */
[----:B------:R-:W-:Y:S01]  /*5180*/  LOP3.LUT R44, R6, 0xa4, RZ, 0xfc, !PT ;  /* 0x000000a4062c7812 */ /* 0x000fe200078efcff */
[----:B------:R3:W4:Y:S02]  /*5190*/  @!P3 LDG.E.U8 R89, desc[UR10][R40.64] ;  /* 0x0000000a2859b981 */ /* 0x000724000c1e1100 */
[----:B---3--:R-:W-:-:S04]  /*51a0*/  IADD3 R42, P0, R32, R27, RZ ;  /* 0x0000001b202a7210 */ /* 0x008fc80007f1e0ff */
[-C--:B------:R-:W-:Y:S02]  /*51b0*/  LEA.HI.X.SX32 R43, R32, R20.reuse, 0x1, P0 ;  /* 0x00000014202b7211 */ /* 0x080fe400000f0eff */
[C---:B------:R-:W-:Y:S02]  /*51c0*/  IADD3 R40, P0, R123.reuse, R27, RZ ;  /* 0x0000001b7b287210 */ /* 0x040fe40007f1e0ff */
[----:B------:R-:W-:Y:S01]  /*51d0*/  PRMT R90, RZ, 0x7610, R90 ;  /* 0x00007610ff5a7816 */ /* 0x000fe2000000005a */
[----:B0-----:R-:W-:Y:S01]  /*51e0*/  IMAD R44, R44, R45, RZ ;  /* 0x0000002d2c2c7224 */ /* 0x001fe200078e02ff */
[----:B------:R-:W-:Y:S01]  /*51f0*/  ISETP.GE.AND P3, PT, R122, UR8, PT ;  /* 0x000000087a007c0c */ /* 0x000fe2000bf66270 */
[----:B------:R-:W0:Y:S01]  /*5200*/  LDC R45, c[0x0][0x238] ;  /* 0x00008e00ff2d7b82 */ /* 0x000e220000000800 */
[----:B------:R-:W-:Y:S02]  /*5210*/  LEA.HI.X.SX32 R41, R123, R20, 0x1, P0 ;  /* 0x000000147b297211 */ /* 0x000fe400000f0eff */
[C---:B------:R-:W-:Y:S01]  /*5220*/  LOP3.LUT R122, R6.reuse, 0xa8, RZ, 0xfc, !PT ;  /* 0x000000a8067a7812 */ /* 0x040fe200078efcff */
[----:B------:R3:W4:Y:S01]  /*5230*/  @!P1 LDG.E.U8 R90, desc[UR10][R42.64] ;  /* 0x0000000a2a5a9981 */ /* 0x000722000c1e1100 */
[----:B------:R-:W-:-:S02]  /*5240*/  LOP3.LUT R123, R6, 0xa8, RZ, 0xfc, !PT ;  /* 0x000000a8067b7812 */ /* 0x000fc400078efcff */
[----:B------:R-:W-:Y:S02]  /*5250*/  PRMT R91, RZ, 0x7610, R91 ;  /* 0x00007610ff5b7816 */ /* 0x000fe4000000005b */
[----:B------:R-:W-:Y:S01]  /*5260*/  ISETP.GE.AND P0, PT, R122, UR8, PT ;  /* 0x000000087a007c0c */ /* 0x000fe2000bf06270 */
[----:B-1----:R-:W-:Y:S01]  /*5270*/  IMAD R123, R123, R124, RZ ;  /* 0x0000007c7b7b7224 */ /* 0x002fe200078e02ff */
[----:B------:R-:W-:Y:S01]  /*5280*/  LOP3.LUT R122, R6, 0xac, RZ, 0xfc, !PT ;  /* 0x000000ac067a7812 */ /* 0x000fe200078efcff */
[----:B------:R-:W1:Y:S01]  /*5290*/  LDC R124, c[0x0][0x238] ;  /* 0x00008e00ff7c7b82 */ /* 0x000e620000000800 */
[----:B------:R5:W4:Y:S01]  /*52a0*/  @!P2 LDG.E.U8 R91, desc[UR10][R40.64] ;  /* 0x0000000a285ba981 */ /* 0x000b22000c1e1100 */
[----:B---3--:R-:W-:Y:S02]  /*52b0*/  IADD3 R42, P1, R44, R27, RZ ;  /* 0x0000001b2c2a7210 */ /* 0x008fe40007f3e0ff */
[----:B------:R-:W-:Y:S02]  /*52c0*/  ISETP.GE.AND P2, PT, R122, UR8, PT ;  /* 0x000000087a007c0c */ /* 0x000fe4000bf46270 */
[----:B------:R-:W-:-:S02]  /*52d0*/  LEA.HI.X.SX32 R43, R44, R20, 0x1, P1 ;  /* 0x000000142c2b7211 */ /* 0x000fc400008f0eff */
[----:B------:R-:W-:Y:S02]  /*52e0*/  LOP3.LUT R122, R6, 0xb0, RZ, 0xfc, !PT ;  /* 0x000000b0067a7812 */ /* 0x000fe400078efcff */
[----:B-----5:R-:W-:-:S04]  /*52f0*/  IADD3 R40, P1, R123, R27, RZ ;  /* 0x0000001b7b287210 */ /* 0x020fc80007f3e0ff */
[----:B------:R-:W-:Y:S02]  /*5300*/  LEA.HI.X.SX32 R41, R123, R20, 0x1, P1 ;  /* 0x000000147b297211 */ /* 0x000fe400008f0eff */
[----:B------:R-:W-:Y:S02]  /*5310*/  ISETP.GE.AND P1, PT, R122, UR8, PT ;  /* 0x000000087a007c0c */ /* 0x000fe4000bf26270 */
[----:B------:R-:W3:Y:S01]  /*5320*/  LDC R122, c[0x0][0x238] ;  /* 0x00008e00ff7a7b82 */ /* 0x000ee20000000800 */
[----:B------:R-:W-:Y:S02]  /*5330*/  LOP3.LUT R44, R6, 0xac, RZ, 0xfc, !PT ;  /* 0x000000ac062c7812 */ /* 0x000fe400078efcff */
[----:B------:R-:W-:-:S03]  /*5340*/  PRMT R92, RZ, 0x7610, R92 ;  /* 0x00007610ff5c7816 */ /* 0x000fc6000000005c */
[----:B0-----:R-:W-:Y:S01]  /*5350*/  IMAD R44, R44, R45, RZ ;  /* 0x0000002d2c2c7224 */ /* 0x001fe200078e02ff */
[C---:B------:R-:W-:Y:S02]  /*5360*/  LOP3.LUT R45, R6.reuse, 0xb4, RZ, 0xfc, !PT ;  /* 0x000000b4062d7812 */ /* 0x040fe400078efcff */
[----:B------:R0:W5:Y:S01]  /*5370*/  @!P3 LDG.E.U8 R92, desc[UR10][R42.64] ;  /* 0x0000000a2a5cb981 */ /* 0x000162000c1e1100 */
[----:B------:R-:W-:Y:S02]  /*5380*/  PRMT R98, RZ, 0x7610, R98 ;  /* 0x00007610ff627816 */ /* 0x000fe40000000062 */
[----:B------:R-:W-:Y:S02]  /*5390*/  LOP3.LUT R123, R6, 0xb0, RZ, 0xfc, !PT ;  /* 0x000000b0067b7812 */ /* 0x000fe400078efcff */
[----:B0-----:R-:W-:-:S04]  /*53a0*/  IADD3 R42, P3, R44, R27, RZ ;  /* 0x0000001b2c2a7210 */ /* 0x001fc80007f7e0ff */
[----:B------:R-:W-:Y:S01]  /*53b0*/  LEA.HI.X.SX32 R43, R44, R20, 0x1, P3 ;  /* 0x000000142c2b7211 */ /* 0x000fe200018f0eff */
[----:B---3--:R-:W-:Y:S01]  /*53c0*/  IMAD R45, R45, R122, RZ ;  /* 0x0000007a2d2d7224 */ /* 0x008fe200078e02ff */
[----:B------:R-:W-:Y:S01]  /*53d0*/  PRMT R97, RZ, 0x7610, R97 ;  /* 0x00007610ff617816 */ /* 0x000fe20000000061 */
[----:B-1----:R-:W-:Y:S02]  /*53e0*/  IMAD R123, R123, R124, RZ ;  /* 0x0000007c7b7b7224 */ /* 0x002fe400078e02ff */
[----:B------:R0:W3:Y:S04]  /*53f0*/  @!P2 LDG.E.U8 R98, desc[UR10][R42.64] ;  /* 0x0000000a2a62a981 */ /* 0x0000e8000c1e1100 */
[----:B------:R1:W3:Y:S01]  /*5400*/  @!P0 LDG.E.U8 R97, desc[UR10][R40.64] ;  /* 0x0000000a28618981 */ /* 0x0002e2000c1e1100 */
[----:B0-----:R-:W-:-:S04]  /*5410*/  IADD3 R42, P3, R45, R27, RZ ;  /* 0x0000001b2d2a7210 */ /* 0x001fc80007f7e0ff */
[-C--:B------:R-:W-:Y:S02]  /*5420*/  LEA.HI.X.SX32 R43, R45, R20.reuse, 0x1, P3 ;  /* 0x000000142d2b7211 */ /* 0x080fe400018f0eff */
[C---:B-1----:R-:W-:Y:S01]  /*5430*/  IADD3 R40, P6, R123.reuse, R27, RZ ;  /* 0x0000001b7b287210 */ /* 0x042fe20007fde0ff */
[----:B------:R-:W0:Y:S01]  /*5440*/  LDC R45, c[0x0][0x238] ;  /* 0x00008e00ff2d7b82 */ /* 0x000e220000000800 */
[----:B------:R-:W-:Y:S02]  /*5450*/  LOP3.LUT R44, R6, 0xb4, RZ, 0xfc, !PT ;  /* 0x000000b4062c7812 */ /* 0x000fe400078efcff */
[----:B------:R-:W-:Y:S02]  /*5460*/  LEA.HI.X.SX32 R41, R123, R20, 0x1, P6 ;  /* 0x000000147b297211 */ /* 0x000fe400030f0eff */
[----:B------:R-:W-:-:S03]  /*5470*/  ISETP.GE.AND P0, PT, R44, UR8, PT ;  /* 0x000000082c007c0c */ /* 0x000fc6000bf06270 */
[----:B------:R-:W1:Y:S01]  /*5480*/  LDC R123, c[0x0][0x238] ;  /* 0x00008e00ff7b7b82 */ /* 0x000e620000000800 */
[----:B------:R-:W-:Y:S02]  /*5490*/  LOP3.LUT R44, R6, 0xb8, RZ, 0xfc, !PT ;  /* 0x000000b8062c7812 */ /* 0x000fe400078efcff */
[----:B------:R-:W-:Y:S02]  /*54a0*/  PRMT R99, RZ, 0x7610, R99 ;  /* 0x00007610ff637816 */ /* 0x000fe40000000063 */
[----:B------:R-:W-:Y:S02]  /*54b0*/  ISETP.GE.AND P2, PT, R44, UR8, PT ;  /* 0x000000082c007c0c */ /* 0x000fe4000bf46270 */
[----:B------:R-:W-:Y:S02]  /*54c0*/  LOP3.LUT R44, R6, 0xc0, RZ, 0xfc, !PT ;  /* 0x000000c0062c7812 */ /* 0x000fe400078efcff */
[----:B------:R0:W5:Y:S02]  /*54d0*/  @!P1 LDG.E.U8 R99, desc[UR10][R40.64] ;  /* 0x0000000a28639981 */ /* 0x000164000c1e1100 */
[----:B------:R-:W-:-:S02]  /*54e0*/  ISETP.GE.AND P1, PT, R44, UR8, PT ;  /* 0x000000082c007c0c */ /* 0x000fc4000bf26270 */
[C---:B------:R-:W-:Y:S02]  /*54f0*/  LOP3.LUT R44, R6.reuse, 0xb8, RZ, 0xfc, !PT ;  /* 0x000000b8062c7812 */ /* 0x040fe400078efcff */
[----:B------:R-:W-:Y:S02]  /*5500*/  PRMT R100, RZ, 0x7610, R100 ;  /* 0x00007610ff647816 */ /* 0x000fe40000000064 */
[----:B------:R-:W-:Y:S01]  /*5510*/  LOP3.LUT R122, R6, 0xc4, RZ, 0xfc, !PT ;  /* 0x000000c4067a7812 */ /* 0x000fe200078efcff */
[----:B0-----:R-:W-:-:S03]  /*5520*/  IMAD R44, R44, R45, RZ ;  /* 0x0000002d2c2c7224 */ /* 0x001fc600078e02ff */
[----:B------:R0:W3:Y:S01]  /*5530*/  @!P0 LDG.E.U8 R100, desc[UR10][R42.64] ;  /* 0x0000000a2a648981 */ /* 0x0000e2000c1e1100 */
[----:B------:R-:W-:Y:S02]  /*5540*/  ISETP.GE.AND P0, PT, R122, UR8, PT ;  /* 0x000000087a007c0c */ /* 0x000fe4000bf06270 */
[----:B------:R-:W-:Y:S01]  /*5550*/  IADD3 R40, P3, R44, R27, RZ ;  /* 0x0000001b2c287210 */ /* 0x000fe20007f7e0ff */
[----:B-1----:R-:W-:Y:S01]  /*5560*/  IMAD R122, R122, R123, RZ ;  /* 0x0000007b7a7a7224 */ /* 0x002fe200078e02ff */
[----:B------:R-:W-:Y:S02]  /*5570*/  LOP3.LUT R124, R6, 0xc0, RZ, 0xfc, !PT ;  /* 0x000000c0067c7812 */ /* 0x000fe400078efcff */
[----:B------:R-:W-:Y:S02]  /*5580*/  LEA.HI.X.SX32 R41, R44, R20, 0x1, P3 ;  /* 0x000000142c297211 */ /* 0x000fe400018f0eff */
[----:B------:R-:W-:Y:S02]  /*5590*/  IADD3 R44, P3, R122, R27, RZ ;  /* 0x0000001b7a2c7210 */ /* 0x000fe40007f7e0ff */
[----:B------:R-:W-:-:S02]  /*55a0*/  PRMT R103, RZ, 0x7610, R103 ;  /* 0x00007610ff677816 */ /* 0x000fc40000000067 */
[----:B------:R-:W-:Y:S01]  /*55b0*/  LEA.HI.X.SX32 R45, R122, R20, 0x1, P3 ;  /* 0x000000147a2d7211 */ /* 0x000fe200018f0eff */
[----:B------:R-:W-:Y:S01]  /*55c0*/  IMAD R124, R124, R125, RZ ;  /* 0x0000007d7c7c7224 */ /* 0x000fe200078e02ff */
[----:B------:R-:W-:Y:S01]  /*55d0*/  LOP3.LUT R123, R6, 0xd0, RZ, 0xfc, !PT ;  /* 0x000000d0067b7812 */ /* 0x000fe200078efcff */
[----:B------:R-:W1:Y:S02]  /*55e0*/  LDC R125, c[0x0][0x238] ;  /* 0x00008e00ff7d7b82 */ /* 0x000e640000000800 */
[----:B------:R-:W3:Y:S01]  /*55f0*/  @!P0 LDG.E.U8 R103, desc[UR10][R44.64] ;  /* 0x0000000a2c678981 */ /* 0x000ee2000c1e1100 */
[----:B------:R-:W-:-:S05]  /*5600*/  ISETP.GE.AND P0, PT, R123, UR8, PT ;  /* 0x000000087b007c0c */ /* 0x000fca000bf06270 */
[----:B------:R-:W2:Y:S01]  /*5610*/  LDC R123, c[0x0][0x238] ;  /* 0x00008e00ff7b7b82 */ /* 0x000ea20000000800 */
[C---:B0-----:R-:W-:Y:S02]  /*5620*/  IADD3 R42, P6, R124.reuse, R27, RZ ;  /* 0x0000001b7c2a7210 */ /* 0x041fe40007fde0ff */
[----:B------:R-:W-:Y:S02]  /*5630*/  PRMT R102, RZ, 0x7610, R102 ;  /* 0x00007610ff667816 */ /* 0x000fe40000000066 */
[----:B------:R-:W-:Y:S02]  /*5640*/  LEA.HI.X.SX32 R43, R124, R20, 0x1, P6 ;  /* 0x000000147c2b7211 */ /* 0x000fe400030f0eff */
[C---:B------:R-:W-:Y:S02]  /*5650*/  LOP3.LUT R122, R6.reuse, 0xc8, RZ, 0xfc, !PT ;  /* 0x000000c8067a7812 */ /* 0x040fe400078efcff */
[----:B------:R-:W-:Y:S01]  /*5660*/  LOP3.LUT R124, R6, 0xd0, RZ, 0xfc, !PT ;  /* 0x000000d0067c7812 */ /* 0x000fe200078efcff */
[----:B------:R0:W3:Y:S01]  /*5670*/  @!P1 LDG.E.U8 R102, desc[UR10][R42.64] ;  /* 0x0000000a2a669981 */ /* 0x0000e2000c1e1100 */
[----:B------:R-:W-:-:S02]  /*5680*/  PRMT R101, RZ, 0x7610, R101 ;  /* 0x00007610ff657816 */ /* 0x000fc40000000065 */
[----:B------:R-:W-:Y:S02]  /*5690*/  ISETP.GE.AND P1, PT, R122, UR8, PT ;  /* 0x000000087a007c0c */ /* 0x000fe4000bf26270 */
[----:B------:R-:W-:Y:S01]  /*56a0*/  LOP3.LUT R122, R6, 0xd4, RZ, 0xfc, !PT ;  /* 0x000000d4067a7812 */ /* 0x000fe200078efcff */
[----:B-1----:R-:W-:Y:S01]  /*56b0*/  IMAD R124, R124, R125, RZ ;  /* 0x0000007d7c7c7224 */ /* 0x002fe200078e02ff */
[----:B------:R1:W3:Y:S01]  /*56c0*/  @!P2 LDG.E.U8 R101, desc[UR10][R40.64] ;  /* 0x0000000a2865a981 */ /* 0x0002e2000c1e1100 */
[----:B------:R-:W-:Y:S01]  /*56d0*/  LOP3.LUT R126, R6, 0xc8, RZ, 0xfc, !PT ;  /* 0x000000c8067e7812 */ /* 0x000fe200078efcff */
[----:B------:R-:W1:Y:S01]  /*56e0*/  LDC R125, c[0x0][0x238] ;  /* 0x00008e00ff7d7b82 */ /* 0x000e620000000800 */
[----:B------:R-:W-:Y:S02]  /*56f0*/  ISETP.GE.AND P2, PT, R122, UR8, PT ;  /* 0x000000087a007c0c */ /* 0x000fe4000bf46270 */
[----:B0-----:R-:W-:Y:S01]  /*5700*/  IADD3 R42, P3, R124, R27, RZ ;  /* 0x0000001b7c2a7210 */ /* 0x001fe20007f7e0ff */
[----:B--2---:R-:W-:Y:S01]  /*5710*/  IMAD R122, R122, R123, RZ ;  /* 0x0000007b7a7a7224 */ /* 0x004fe200078e02ff */
[----:B------:R-:W-:-:S02]  /*5720*/  LOP3.LUT R123, R6, 0xd8, RZ, 0xfc, !PT ;  /* 0x000000d8067b7812 */ /* 0x000fc400078efcff */
[----:B------:R-:W-:Y:S02]  /*5730*/  LEA.HI.X.SX32 R43, R124, R20, 0x1, P3 ;  /* 0x000000147c2b7211 */ /* 0x000fe400018f0eff */
[----:B------:R-:W-:Y:S02]  /*5740*/  ISETP.GE.AND P3, PT, R123, UR8, PT ;  /* 0x000000087b007c0c */ /* 0x000fe4000bf66270 */
[----:B------:R-:W0:Y:S01]  /*5750*/  LDC R123, c[0x0][0x238] ;  /* 0x00008e00ff7b7b82 */ /* 0x000e220000000800 */
[----:B------:R-:W-:Y:S01]  /*5760*/  IMAD R126, R126, R127, RZ ;  /* 0x0000007f7e7e7224 */ /* 0x000fe200078e02ff */
[----:B------:R-:W-:Y:S02]  /*5770*/  PRMT R107, RZ, 0x7610, R107 ;  /* 0x00007610ff6b7816 */ /* 0x000fe4000000006b */
[----:B------:R-:W-:Y:S02]  /*5780*/  PRMT R104, RZ, 0x7610, R104 ;  /* 0x00007610ff687816 */ /* 0x000fe40000000068 */
[----:B------:R-:W-:-:S02]  /*5790*/  PRMT R108, RZ, 0x7610, R108 ;  /* 0x00007610ff6c7816 */ /* 0x000fc4000000006c */
[----:B------:R-:W-:Y:S02]  /*57a0*/  PRMT R110, RZ, 0x7610, R110 ;  /* 0x00007610ff6e7816 */ /* 0x000fe4000000006e */
[----:B------:R-:W-:Y:S02]  /*57b0*/  PRMT R109, RZ, 0x7610, R109 ;  /* 0x00007610ff6d7816 */ /* 0x000fe4000000006d */
[----:B------:R-:W-:Y:S01]  /*57c0*/  PRMT R111, RZ, 0x7610, R111 ;  /* 0x00007610ff6f7816 */ /* 0x000fe2000000006f */
[----:B------:R-:W2:Y:S01]  /*57d0*/  @!P0 LDG.E.U8 R108, desc[UR10][R42.64] ;  /* 0x0000000a2a6c8981 */ /* 0x000ea2000c1e1100 */
[----:B-1----:R-:W-:Y:S02]  /*57e0*/  IADD3 R40, P6, R126, R27, RZ ;  /* 0x0000001b7e287210 */ /* 0x002fe40007fde0ff */
[----:B------:R-:W-:Y:S02]  /*57f0*/  LOP3.LUT R124, R6, 0xd8, RZ, 0xfc, !PT ;  /* 0x000000d8067c7812 */ /* 0x000fe400078efcff */
[----:B------:R-:W-:-:S02]  /*5800*/  PRMT R112, RZ, 0x7610, R112 ;  /* 0x00007610ff707816 */ /* 0x000fc40000000070 */
[----:B------:R-:W-:Y:S02]  /*5810*/  PRMT R113, RZ, 0x7610, R113 ;  /* 0x00007610ff717816 */ /* 0x000fe40000000071 */
[----:B------:R-:W-:Y:S02]  /*5820*/  PRMT R114, RZ, 0x7610, R114 ;  /* 0x00007610ff727816 */ /* 0x000fe40000000072 */
[----:B------:R-:W-:Y:S02]  /*5830*/  PRMT R115, RZ, 0x7610, R115 ;  /* 0x00007610ff737816 */ /* 0x000fe40000000073 */
[----:B------:R-:W-:Y:S02]  /*5840*/  PRMT R117, RZ, 0x7610, R117 ;  /* 0x00007610ff757816 */ /* 0x000fe40000000075 */
[----:B------:R-:W-:Y:S02]  /*5850*/  PRMT R116, RZ, 0x7610, R116 ;  /* 0x00007610ff747816 */ /* 0x000fe40000000074 */
[----:B------:R-:W-:-:S02]  /*5860*/  PRMT R119, RZ, 0x7610, R119 ;  /* 0x00007610ff777816 */ /* 0x000fc40000000077 */
[----:B------:R-:W-:Y:S02]  /*5870*/  PRMT R120, RZ, 0x7610, R120 ;  /* 0x00007610ff787816 */ /* 0x000fe40000000078 */
[----:B------:R-:W-:Y:S01]  /*5880*/  PRMT R118, RZ, 0x7610, R118 ;  /* 0x00007610ff767816 */ /* 0x000fe20000000076 */
[----:B------:R-:W1:Y:S01]  /*5890*/  S2UR UR6, SR_CgaCtaId ;  /* 0x00000000000679c3 */ /* 0x000e620000008800 */
[-C--:B------:R-:W-:Y:S01]  /*58a0*/  LEA.HI.X.SX32 R41, R126, R20.reuse, 0x1, P6 ;  /* 0x000000147e297211 */ /* 0x080fe200030f0eff */
[----:B------:R-:W-:Y:S01]  /*58b0*/  UMOV UR5, 0x400 ;  /* 0x0000040000057882 */ /* 0x000fe20000000000 */
[----:B------:R-:W-:Y:S01]  /*58c0*/  IADD3 R44, P6, R122, R27, RZ ;  /* 0x0000001b7a2c7210 */ /* 0x000fe20007fde0ff */
[----:B------:R-:W-:Y:S01]  /*58d0*/  IMAD R124, R124, R125, RZ ;  /* 0x0000007d7c7c7224 */ /* 0x000fe200078e02ff */
[----:B------:R-:W2:Y:S02]  /*58e0*/  LDL R127, [R1+0xcc] ;  /* 0x0000cc00017f7983 */ /* 0x000ea40000100800 */
[----:B------:R-:W-:Y:S01]  /*58f0*/  LEA.HI.X.SX32 R45, R122, R20, 0x1, P6 ;  /* 0x000000147a2d7211 */ /* 0x000fe200030f0eff */
[----:B------:R-:W1:Y:S01]  /*5900*/  LDC R126, c[0x0][0x238] ;  /* 0x00008e00ff7e7b82 */ /* 0x000e620000000800 */
[----:B------:R-:W-:Y:S01]  /*5910*/  LOP3.LUT R122, R6, 0xe0, RZ, 0xfc, !PT ;  /* 0x000000e0067a7812 */ /* 0x000fe200078efcff */
[----:B------:R0:W2:Y:S04]  /*5920*/  @!P1 LDG.E.U8 R104, desc[UR10][R40.64] ;  /* 0x0000000a28689981 */ /* 0x0000a8000c1e1100 */
[----:B------:R0:W2:Y:S01]  /*5930*/  @!P2 LDG.E.U8 R107, desc[UR10][R44.64] ;  /* 0x0000000a2c6ba981 */ /* 0x0000a2000c1e1100 */
[C---:B------:R-:W-:Y:S01]  /*5940*/  ISETP.GE.AND P2, PT, R122.reuse, UR8, PT ;  /* 0x000000087a007c0c */ /* 0x040fe2000bf46270 */
[----:B0-----:R-:W-:-:S02]  /*5950*/  IMAD R122, R122, R123, RZ ;  /* 0x0000007b7a7a7224 */ /* 0x001fc400078e02ff */
[----:B------:R-:W0:Y:S01]  /*5960*/  LDC R123, c[0x0][0x238] ;  /* 0x00008e00ff7b7b82 */ /* 0x000e220000000800 */
[----:B------:R-:W-:Y:S02]  /*5970*/  LOP3.LUT R41, R6, 0xf0, RZ, 0xfc, !PT ;  /* 0x000000f006297812 */ /* 0x000fe400078efcff */
[-C--:B------:R-:W-:Y:S02]  /*5980*/  IADD3 R40, P0, R124, R27.reuse, RZ ;  /* 0x0000001b7c287210 */ /* 0x080fe40007f1e0ff */
[----:B------:R-:W-:Y:S02]  /*5990*/  LOP3.LUT R43, R6, 0xf4, RZ, 0xfc, !PT ;  /* 0x000000f4062b7812 */ /* 0x000fe400078efcff */
[----:B------:R-:W-:Y:S02]  /*59a0*/  IADD3 R42, P6, R122, R27, RZ ;  /* 0x0000001b7a2a7210 */ /* 0x000fe40007fde0ff */
[----:B------:R-:W-:Y:S02]  /*59b0*/  ISETP.GE.AND P1, PT, R41, UR8, PT ;  /* 0x0000000829007c0c */ /* 0x000fe4000bf26270 */
[----:B------:R-:W-:-:S02]  /*59c0*/  LEA.HI.X.SX32 R41, R124, R20, 0x1, P0 ;  /* 0x000000147c297211 */ /* 0x000fc400000f0eff */
[----:B------:R-:W-:Y:S02]  /*59d0*/  ISETP.GE.AND P0, PT, R43, UR8, PT ;  /* 0x000000082b007c0c */ /* 0x000fe4000bf06270 */
[----:B------:R-:W-:Y:S02]  /*59e0*/  LEA.HI.X.SX32 R43, R122, R20, 0x1, P6 ;  /* 0x000000147a2b7211 */ /* 0x000fe400030f0eff */
[----:B------:R-:W-:Y:S01]  /*59f0*/  LOP3.LUT R125, R6, 0xe4, RZ, 0xfc, !PT ;  /* 0x000000e4067d7812 */ /* 0x000fe200078efcff */
[----:B------:R-:W-:Y:S01]  /*5a00*/  IMAD.IADD R44, R38, 0x1, R27 ;  /* 0x00000001262c7824 */ /* 0x000fe200078e021b */
[----:B------:R-:W-:Y:S01]  /*5a10*/  LOP3.LUT R122, R6, 0xe8, RZ, 0xfc, !PT ;  /* 0x000000e8067a7812 */ /* 0x000fe200078efcff */
[----:B------:R-:W2:Y:S04]  /*5a20*/  @!P2 LDG.E.U8 R110, desc[UR10][R42.64] ;  /* 0x0000000a2a6ea981 */ /* 0x000ea8000c1e1100 */
[----:B0-----:R-:W-:Y:S01]  /*5a30*/  IMAD R122, R122, R123, RZ ;  /* 0x0000007b7a7a7224 */ /* 0x001fe200078e02ff */
[----:B------:R-:W-:Y:S01]  /*5a40*/  LOP3.LUT R124, R6, 0xe4, RZ, 0xfc, !PT ;  /* 0x000000e4067c7812 */ /* 0x000fe200078efcff */
[----:B------:R-:W0:Y:S01]  /*5a50*/  LDC R123, c[0x0][0x238] ;  /* 0x00008e00ff7b7b82 */ /* 0x000e220000000800 */
[----:B------:R-:W-:Y:S01]  /*5a60*/  IADD3 RZ, P6, R38, R27, RZ ;  /* 0x0000001b26ff7210 */ /* 0x000fe20007fde0ff */
[----:B-1----:R-:W-:Y:S01]  /*5a70*/  IMAD R125, R125, R126, RZ ;  /* 0x0000007e7d7d7224 */ /* 0x002fe200078e02ff */
[----:B------:R-:W-:Y:S01]  /*5a80*/  ISETP.GE.AND P2, PT, R124, UR8, PT ;  /* 0x000000087c007c0c */ /* 0x000fe2000bf46270 */
[----:B------:R1:W2:Y:S01]  /*5a90*/  @!P3 LDG.E.U8 R109, desc[UR10][R40.64] ;  /* 0x0000000a286db981 */ /* 0x0002a2000c1e1100 */
[----:B------:R-:W-:-:S02]  /*5aa0*/  LEA.HI.X.SX32 R45, R38, R20, 0x1, P6 ;  /* 0x00000014262d7211 */ /* 0x000fc400030f0eff */
[----:B------:R-:W-:Y:S01]  /*5ab0*/  LOP3.LUT R124, R6, 0xe8, RZ, 0xfc, !PT ;  /* 0x000000e8067c7812 */ /* 0x000fe200078efcff */
[----:B------:R-:W-:Y:S01]  /*5ac0*/  ULEA UR5, UR6, UR5, 0x18 ;  /* 0x0000000506057291 */ /* 0x000fe2000f8ec03f */
[----:B------:R-:W2:Y:S04]  /*5ad0*/  LDL R126, [R1+0xbc] ;  /* 0x0000bc00017e7983 */ /* 0x000ea80000100800 */
[----:B------:R4:W2:Y:S01]  /*5ae0*/  @!P1 LDG.E.U8 R111, desc[UR10][R44.64] ;  /* 0x0000000a2c6f9981 */ /* 0x0008a2000c1e1100 */
[CC--:B-1----:R-:W-:Y:S02]  /*5af0*/  IADD3 R40, P3, R125.reuse, R27.reuse, RZ ;  /* 0x0000001b7d287210 */ /* 0x0c2fe40007f7e0ff */
[----:B------:R-:W-:Y:S02]  /*5b00*/  IADD3 R42, P1, R122, R27, RZ ;  /* 0x0000001b7a2a7210 */ /* 0x000fe40007f3e0ff */
[----:B------:R-:W-:-:S02]  /*5b10*/  LEA.HI.X.SX32 R41, R125, R20, 0x1, P3 ;  /* 0x000000147d297211 */ /* 0x000fc400018f0eff */
[-C--:B------:R-:W-:Y:S01]  /*5b20*/  LEA.HI.X.SX32 R43, R122, R20.reuse, 0x1, P1 ;  /* 0x000000147a2b7211 */ /* 0x080fe200008f0eff */
[----:B------:R-:W2:Y:S01]  /*5b30*/  LDL R125, [R1+0xac] ;  /* 0x0000ac00017d7983 */ /* 0x000ea20000100800 */
[----:B------:R-:W-:Y:S02]  /*5b40*/  LOP3.LUT R122, R6, 0xcc, RZ, 0xfc, !PT ;  /* 0x000000cc067a7812 */ /* 0x000fe400078efcff */
[----:B------:R-:W-:Y:S01]  /*5b50*/  ISETP.GE.AND P3, PT, R124, UR8, PT ;  /* 0x000000087c007c0c */ /* 0x000fe2000bf66270 */
[----:B------:R1:W2:Y:S01]  /*5b60*/  @!P2 LDG.E.U8 R112, desc[UR10][R40.64] ;  /* 0x0000000a2870a981 */ /* 0x0002a2000c1e1100 */
[----:B----4-:R-:W-:Y:S02]  /*5b70*/  LOP3.LUT R44, R6, 0xf8, RZ, 0xfc, !PT ;  /* 0x000000f8062c7812 */ /* 0x010fe400078efcff */
[C---:B------:R-:W-:Y:S01]  /*5b80*/  IADD3 RZ, P6, R37.reuse, R27, RZ ;  /* 0x0000001b25ff7210 */ /* 0x040fe20007fde0ff */
[----:B------:R-:W4:Y:S01]  /*5b90*/  LDL R124, [R1+0xc8] ;  /* 0x0000c800017c7983 */ /* 0x000f220000100800 */
[C---:B------:R-:W-:Y:S01]  /*5ba0*/  ISETP.GE.AND P2, PT, R122.reuse, UR8, PT ;  /* 0x000000087a007c0c */ /* 0x040fe2000bf46270 */
[----:B0-----:R-:W-:Y:S01]  /*5bb0*/  IMAD R122, R122, R123, RZ ;  /* 0x0000007b7a7a7224 */ /* 0x001fe200078e02ff */
[----:B------:R-:W-:Y:S01]  /*5bc0*/  ISETP.GE.AND P1, PT, R44, UR8, PT ;  /* 0x000000082c007c0c */ /* 0x000fe2000bf26270 */
[----:B------:R-:W0:Y:S01]  /*5bd0*/  LDC R123, c[0x0][0x238] ;  /* 0x00008e00ff7b7b82 */ /* 0x000e220000000800 */
[C---:B------:R-:W-:Y:S01]  /*5be0*/  IMAD.IADD R44, R37.reuse, 0x1, R27 ;  /* 0x00000001252c7824 */ /* 0x040fe200078e021b */
[----:B------:R-:W-:-:S02]  /*5bf0*/  LEA.HI.X.SX32 R45, R37, R20, 0x1, P6 ;  /* 0x00000014252d7211 */ /* 0x000fc400030f0eff */
[----:B------:R1:W4:Y:S04]  /*5c00*/  @!P3 LDG.E.U8 R114, desc[UR10][R42.64] ;  /* 0x0000000a2a72b981 */ /* 0x000328000c1e1100 */
[----:B------:R5:W4:Y:S01]  /*5c10*/  @!P0 LDG.E.U8 R113, desc[UR10][R44.64] ;  /* 0x0000000a2c718981 */ /* 0x000b22000c1e1100 */
[----:B-1----:R-:W-:Y:S02]  /*5c20*/  IADD3 R40, P0, R31, R27, RZ ;  /* 0x0000001b1f287210 */ /* 0x002fe40007f1e0ff */
[----:B------:R-:W-:Y:S02]  /*5c30*/  LEA.HI R42, R121, 0xfc, RZ, 0x1b ;  /* 0x000000fc792a7811 */ /* 0x000fe400078fd8ff */
[----:B------:R-:W-:Y:S02]  /*5c40*/  LEA.HI.X.SX32 R41, R31, R20, 0x1, P0 ;  /* 0x000000141f297211 */ /* 0x000fe400000f0eff */
[----:B------:R-:W-:-:S02]  /*5c50*/  ISETP.GE.AND P0, PT, R42, UR8, PT ;  /* 0x000000082a007c0c */ /* 0x000fc4000bf06270 */
[-C--:B------:R-:W-:Y:S01]  /*5c60*/  IADD3 R42, P6, R122, R27.reuse, RZ ;  /* 0x0000001b7a2a7210 */ /* 0x080fe20007fde0ff */
[----:B------:R1:W4:Y:S01]  /*5c70*/  @!P4 LDG.E.U8 R115, desc[UR10][R40.64] ;  /* 0x0000000a2873c981 */ /* 0x000322000c1e1100 */
[----:B------:R-:W-:Y:S02]  /*5c80*/  IADD3 RZ, P3, R36, R27, RZ ;  /* 0x0000001b24ff7210 */ /* 0x000fe40007f7e0ff */
[-C--:B------:R-:W-:Y:S02]  /*5c90*/  LEA.HI.X.SX32 R43, R122, R20.reuse, 0x1, P6 ;  /* 0x000000147a2b7211 */ /* 0x080fe400030f0eff */
[----:B------:R-:W-:Y:S01]  /*5ca0*/  LOP3.LUT R122, R6, 0xec, RZ, 0xfc, !PT ;  /* 0x000000ec067a7812 */ /* 0x000fe200078efcff */
[C---:B-----5:R-:W-:Y:S01]  /*5cb0*/  IMAD.IADD R44, R36.reuse, 0x1, R27 ;  /* 0x00000001242c7824 */ /* 0x060fe200078e021b */
[----:B------:R-:W-:Y:S01]  /*5cc0*/  LEA.HI.X.SX32 R45, R36, R20, 0x1, P3 ;  /* 0x00000014242d7211 */ /* 0x000fe200018f0eff */
[----:B------:R5:W4:Y:S01]  /*5cd0*/  @!P2 LDG.E.U8 R116, desc[UR10][R42.64] ;  /* 0x0000000a2a74a981 */ /* 0x000b22000c1e1100 */
[C---:B------:R-:W-:Y:S01]  /*5ce0*/  ISETP.GE.AND P4, PT, R122.reuse, UR8, PT ;  /* 0x000000087a007c0c */ /* 0x040fe2000bf86270 */
[----:B0-----:R-:W-:Y:S01]  /*5cf0*/  IMAD R122, R122, R123, RZ ;  /* 0x0000007b7a7a7224 */ /* 0x001fe200078e02ff */
[-C--:B-1----:R-:W-:Y:S01]  /*5d00*/  IADD3 R40, P3, R30, R27.reuse, RZ ;  /* 0x0000001b1e287210 */ /* 0x082fe20007f7e0ff */
[----:B------:R0:W4:Y:S01]  /*5d10*/  @!P1 LDG.E.U8 R117, desc[UR10][R44.64] ;  /* 0x0000000a2c759981 */ /* 0x000122000c1e1100 */
[----:B------:R-:W-:-:S03]  /*5d20*/  IADD3 RZ, P1, R29, R27, RZ ;  /* 0x0000001b1dff7210 */ /* 0x000fc60007f3e0ff */
[----:B------:R-:W4:Y:S01]  /*5d30*/  LDL R123, [R1+0xb8] ;  /* 0x0000b800017b7983 */ /* 0x000f220000100800 */
[----:B-----5:R-:W-:Y:S02]  /*5d40*/  IADD3 R42, P2, R122, R27, RZ ;  /* 0x0000001b7a2a7210 */ /* 0x020fe40007f5e0ff */
[-C--:B------:R-:W-:Y:S01]  /*5d50*/  LEA.HI.X.SX32 R41, R30, R20.reuse, 0x1, P3 ;  /* 0x000000141e297211 */ /* 0x080fe200018f0eff */
[C---:B0-----:R-:W-:Y:S01]  /*5d60*/  IMAD.IADD R44, R29.reuse, 0x1, R27 ;  /* 0x000000011d2c7824 */ /* 0x041fe200078e021b */
[-C--:B------:R-:W-:Y:S02]  /*5d70*/  LEA.HI.X.SX32 R43, R122, R20.reuse, 0x1, P2 ;  /* 0x000000147a2b7211 */ /* 0x080fe400010f0eff */
[----:B------:R-:W-:Y:S01]  /*5d80*/  LEA.HI.X.SX32 R45, R29, R20, 0x1, P1 ;  /* 0x000000141d2d7211 */ /* 0x000fe200008f0eff */
[----:B------:R0:W5:Y:S04]  /*5d90*/  @!P5 LDG.E.U8 R119, desc[UR10][R40.64] ;  /* 0x0000000a2877d981 */ /* 0x000168000c1e1100 */
[----:B------:R-:W5:Y:S04]  /*5da0*/  @!P4 LDG.E.U8 R120, desc[UR10][R42.64] ;  /* 0x0000000a2a78c981 */ /* 0x000f68000c1e1100 */
[----:B------:R-:W5:Y:S01]  /*5db0*/  @!P0 LDG.E.U8 R118, desc[UR10][R44.64] ;  /* 0x0000000a2c768981 */ /* 0x000f62000c1e1100 */
[----:B0-----:R-:W-:Y:S01]  /*5dc0*/  LOP3.LUT R40, R121, 0x7f, RZ, 0xc0, !PT ;  /* 0x0000007f79287812 */ /* 0x001fe200078ec0ff */
[----:B------:R-:W-:Y:S03]  /*5dd0*/  BAR.SYNC.DEFER_BLOCKING 0x0 ;  /* 0x0000000000007b1d */ /* 0x000fe60000010000 */
[----:B------:R-:W-:-:S03]  /*5de0*/  LOP3.LUT R220, R40, 0x10, RZ, 0x3c, !PT ;  /* 0x0000001028dc7812 */ /* 0x000fc600078e3cff */
[----:B------:R-:W5:Y:S04]  /*5df0*/  LDL R122, [R1+0xa8] ;  /* 0x0000a800017a7983 */ /* 0x000f680000100800 */
[----:B------:R-:W5:Y:S04]  /*5e00*/  LDL R45, [R1+0x9c] ;  /* 0x00009c00012d7983 */ /* 0x000f680000100800 */
[----:B------:R-:W5:Y:S04]  /*5e10*/  LDL R44, [R1+0x8c] ;  /* 0x00008c00012c7983 */ /* 0x000f680000100800 */
[----:B------:R0:W-:Y:S04]  /*5e20*/  STS.U8 [R40+UR5], R3 ;  /* 0x0000000328007988 */ /* 0x0001e80008000005 */
[----:B------:R1:W-:Y:S01]  /*5e30*/  STS.U8 [R40+UR5+0x200], R39 ;  /* 0x0002002728007988 */ /* 0x0003e20008000005 */
[----:B0-----:R-:W-:-:S03]  /*5e40*/  LOP3.LUT R3, R40, 0x8, RZ, 0x3c, !PT ;  /* 0x0000000828037812 */ /* 0x001fc600078e3cff */
[----:B------:R0:W-:Y:S01]  /*5e50*/  STS.U8 [R40+UR5+0x400], R49 ;  /* 0x0004003128007988 */ /* 0x0001e20008000005 */
[----:B-1----:R-:W-:-:S03]  /*5e60*/  LOP3.LUT R39, R40, 0x18, RZ, 0x3c, !PT ;  /* 0x0000001828277812 */ /* 0x002fc600078e3cff */
[----:B------:R-:W-:Y:S04]  /*5e70*/  STS.U8 [R40+UR5+0x600], R53 ;  /* 0x0006003528007988 */ /* 0x000fe80008000005 */
[----:B------:R-:W-:Y:S04]  /*5e80*/  STS.U8 [R40+UR5+0x800], R57 ;  /* 0x0008003928007988 */ /* 0x000fe80008000005 */
[----:B------:R-:W-:Y:S04]  /*5e90*/  STS.U8 [R40+UR5+0xa00], R62 ;  /* 0x000a003e28007988 */ /* 0x000fe80008000005 */
[----:B------:R-:W-:Y:S04]  /*5ea0*/  STS.U8 [R40+UR5+0xc00], R66 ;  /* 0x000c004228007988 */ /* 0x000fe80008000005 */
[----:B------:R-:W-:Y:S04]  /*5eb0*/  STS.U8 [R40+UR5+0xe00], R78 ;  /* 0x000e004e28007988 */ /* 0x000fe80008000005 */
[----:B------:R-:W-:Y:S04]  /*5ec0*/  STS.U8 [R40+UR5+0x1000], R82 ;  /* 0x0010005228007988 */ /* 0x000fe80008000005 */
[----:B------:R-:W-:Y:S04]  /*5ed0*/  STS.U8 [R40+UR5+0x1200], R87 ;  /* 0x0012005728007988 */ /* 0x000fe80008000005 */
[----:B------:R-:W-:Y:S04]  /*5ee0*/  STS.U8 [R40+UR5+0x1400], R91 ;  /* 0x0014005b28007988 */ /* 0x000fe80008000005 */
[----:B------:R-:W-:Y:S01]  /*5ef0*/  STS.U8 [R40+UR5+0x1600], R99 ;  /* 0x0016006328007988 */ /* 0x000fe20008000005 */
[----:B------:R-:W-:-:S02]  /*5f00*/  LOP3.LUT R211, R121, 0x7f, RZ, 0xc0, !PT ;  /* 0x0000007f79d37812 */ /* 0x000fc400078ec0ff */
[----:B------:R-:W-:Y:S01]  /*5f10*/  PRMT R231, RZ, 0x7610, R231 ;  /* 0x00007610ffe77816 */ /* 0x000fe200000000e7 */
[----:B0-----:R-:W5:Y:S04]  /*5f20*/  LDL R49, [R1+0x48] ;  /* 0x0000480001317983 */ /* 0x001f680000100800 */
[----:B---3--:R-:W-:Y:S04]  /*5f30*/  STS.U8 [R40+UR5+0x1800], R102 ;  /* 0x0018006628007988 */ /* 0x008fe80008000005 */
[----:B--2---:R-:W-:Y:S04]  /*5f40*/  STS.U8 [R40+UR5+0x1a00], R108 ;  /* 0x001a006c28007988 */ /* 0x004fe80008000005 */
[----:B------:R-:W-:Y:S04]  /*5f50*/  STS.U8 [R40+UR5+0x1c00], R110 ;  /* 0x001c006e28007988 */ /* 0x000fe80008000005 */
[----:B------:R-:W-:Y:S04]  /*5f60*/  STS.U8 [R40+UR5+0x1e00], R111 ;  /* 0x001e006f28007988 */ /* 0x000fe80008000005 */
[----:B------:R0:W-:Y:S04]  /*5f70*/  STS.U8 [R3+UR5+0x80], R4 ;  /* 0x0000800403007988 */ /* 0x0001e80008000005 */
        /* <DEDUP_REMOVED lines=14> */
[----:B----4-:R-:W-:Y:S04]  /*6060*/  STS.U8 [R3+UR5+0x1e80], R113 ;  /* 0x001e807103007988 */ /* 0x010fe80008000005 */
        /* <DEDUP_REMOVED lines=29> */
[----:B-----5:R-:W-:Y:S04]  /*6240*/  STS.U8 [R39+UR5+0x1b80], R119 ;  /* 0x001b807727007988 */ /* 0x020fe80008000005 */
[----:B------:R-:W-:Y:S04]  /*6250*/  STS.U8 [R39+UR5+0x1d80], R120 ;  /* 0x001d807827007988 */ /* 0x000fe80008000005 */
[----:B------:R2:W-:Y:S04]  /*6260*/  STS.U8 [R39+UR5+0x1f80], R118 ;  /* 0x001f807627007988 */ /* 0x0005e80008000005 */
[----:B0-----:R-:W3:Y:S04]  /*6270*/  LDL R4, [R1+0x88] ;  /* 0x0000880001047983 */ /* 0x001ee80000100800 */
[----:B-1----:R-:W4:Y:S04]  /*6280*/  LDL R0, [R1+0x78] ;  /* 0x0000780001007983 */ /* 0x002f280000100800 */
[----:B--2---:R-:W2:Y:S01]  /*6290*/  LDL R39, [R1+0x7c] ;  /* 0x00007c0001277983 */ /* 0x004ea20000100800 */
[----:B------:R-:W-:-:S02]  /*62a0*/  ISETP.GE.AND P1, PT, R211, UR8, PT ;  /* 0x00000008d3007c0c */ /* 0x000fc4000bf26270 */
[----:B------:R-:W-:Y:S01]  /*62b0*/  LOP3.LUT R41, R211, 0x80, RZ, 0xfc, !PT ;  /* 0x00000080d3297812 */ /* 0x000fe200078efcff */
[----:B------:R-:W5:Y:S01]  /*62c0*/  LDL R55, [R1+0x98] ;  /* 0x0000980001377983 */ /* 0x000f620000100800 */
[----:B------:R-:W-:Y:S02]  /*62d0*/  IADD3 R40, P2, R129, UR12, RZ ;  /* 0x0000000c81287c10 */ /* 0x000fe4000ff5e0ff */
[----:B------:R-:W-:Y:S01]  /*62e0*/  ISETP.GE.AND P0, PT, R41, UR8, PT ;  /* 0x0000000829007c0c */ /* 0x000fe2000bf06270 */
[----:B------:R-:W5:Y:S01]  /*62f0*/  LDL R54, [R1+0x6c] ;  /* 0x00006c0001367983 */ /* 0x000f620000100800 */
[----:B------:R-:W-:Y:S01]  /*6300*/  IADD3.X R41, R128, UR13, RZ, P2, !PT ;  /* 0x0000000d80297c10 */ /* 0x000fe200097fe4ff */
[----:B------:R-:W-:Y:S01]  /*6310*/  BAR.SYNC.DEFER_BLOCKING 0x0 ;  /* 0x0000000000007b1d */ /* 0x000fe20000010000 */
[----:B------:R-:W-:Y:S02]  /*6320*/  IADD3 R2, P2, R127, UR12, RZ ;  /* 0x0000000c7f027c10 */ /* 0x000fe4000ff5e0ff */
[----:B------:R-:W-:-:S02]  /*6330*/  PRMT R226, RZ, 0x7610, R226 ;  /* 0x00007610ffe27816 */ /* 0x000fc400000000e2 */
[----:B------:R-:W-:Y:S01]  /*6340*/  IADD3.X R3, R124, UR13, RZ, P2, !PT ;  /* 0x0000000d7c037c10 */ /* 0x000fe200097fe4ff */
[----:B------:R-:W5:Y:S01]  /*6350*/  LDL R51, [R1+0x68] ;  /* 0x0000680001337983 */ /* 0x000f620000100800 */
[----:B------:R-:W-:Y:S02]  /*6360*/  PRMT R215, RZ, 0x7610, R215 ;  /* 0x00007610ffd77816 */ /* 0x000fe400000000d7 */
[----:B------:R-:W-:Y:S01]  /*6370*/  IADD3 R42, P4, R125, UR12, RZ ;  /* 0x0000000c7d2a7c10 */ /* 0x000fe2000ff9e0ff */
[----:B------:R-:W5:Y:S01]  /*6380*/  LDL R48, [R1+0x3c] ;  /* 0x00003c0001307983 */ /* 0x000f620000100800 */
[----:B------:R-:W-:Y:S02]  /*6390*/  PRMT R236, RZ, 0x7610, R236 ;  /* 0x00007610ffec7816 */ /* 0x000fe400000000ec */
[----:B------:R-:W-:Y:S01]  /*63a0*/  IADD3.X R43, R122, UR13, RZ, P4, !PT ;  /* 0x0000000d7a2b7c10 */ /* 0x000fe2000a7fe4ff */
[----:B------:R-:W5:Y:S04]  /*63b0*/  LDL R52, [R1+0x4c] ;  /* 0x00004c0001347983 */ /* 0x000f680000100800 */
[----:B------:R-:W5:Y:S04]  /*63c0*/  LDL R46, [R1+0x1c] ;  /* 0x00001c00012e7983 */ /* 0x000f680000100800 */
[----:B------:R0:W5:Y:S04]  /*63d0*/  @!P1 LDG.E.U8 R231, desc[UR10][R40.64] ;  /* 0x0000000a28e79981 */ /* 0x000168000c1e1100 */
[----:B------:R1:W5:Y:S04]  /*63e0*/  @!P1 LDG.E.U8 R226, desc[UR10][R2.64] ;  /* 0x0000000a02e29981 */ /* 0x000368000c1e1100 */
[----:B------:R-:W5:Y:S01]  /*63f0*/  @!P1 LDG.E.U8 R236, desc[UR10][R42.64] ;  /* 0x0000000a2aec9981 */ /* 0x000f62000c1e1100 */
[----:B0-----:R-:W-:-:S02]  /*6400*/  IADD3 R40, P3, R126, UR12, RZ ;  /* 0x0000000c7e287c10 */ /* 0x001fc4000ff7e0ff */
[----:B------:R-:W-:Y:S01]  /*6410*/  PRMT R223, RZ, 0x7610, R223 ;  /* 0x00007610ffdf7816 */ /* 0x000fe200000000df */
[----:B------:R-:W5:Y:S01]  /*6420*/  LDL R53, [R1+0x5c] ;  /* 0x00005c0001357983 */ /* 0x000f620000100800 */
[----:B------:R-:W-:Y:S02]  /*6430*/  IADD3.X R41, R123, UR13, RZ, P3, !PT ;  /* 0x0000000d7b297c10 */ /* 0x000fe40009ffe4ff */
[----:B-1----:R-:W-:Y:S01]  /*6440*/  IADD3 R2, P2, R45, UR12, RZ ;  /* 0x0000000c2d027c10 */ /* 0x002fe2000ff5e0ff */
[----:B------:R-:W5:Y:S04]  /*6450*/  LDL R50, [R1+0x58] ;  /* 0x0000580001327983 */ /* 0x000f680000100800 */
[----:B------:R0:W5:Y:S04]  /*6460*/  @!P1 LDG.E.U8 R215, desc[UR10][R40.64] ;  /* 0x0000000a28d79981 */ /* 0x000168000c1e1100 */
[----:B------:R-:W5:Y:S01]  /*6470*/  LDL R45, [R1+0x38] ;  /* 0x00003800012d7983 */ /* 0x000f620000100800 */
[----:B------:R-:W-:-:S03]  /*6480*/  PRMT R204, RZ, 0x7610, R204 ;  /* 0x00007610ffcc7816 */ /* 0x000fc600000000cc */
[----:B------:R-:W5:Y:S01]  /*6490*/  LDL R47, [R1+0x2c] ;  /* 0x00002c00012f7983 */ /* 0x000f620000100800 */
[----:B0-----:R-:W-:Y:S02]  /*64a0*/  IADD3 R40, P3, R44, UR12, RZ ;  /* 0x0000000c2c287c10 */ /* 0x001fe4000ff7e0ff */
[----:B------:R-:W-:Y:S01]  /*64b0*/  PRMT R230, RZ, 0x7610, R230 ;  /* 0x00007610ffe67816 */ /* 0x000fe200000000e6 */
[----:B------:R-:W5:Y:S01]  /*64c0*/  LDL R44, [R1+0x28] ;  /* 0x00002800012c7983 */ /* 0x000f620000100800 */
[----:B---3--:R-:W-:-:S03]  /*64d0*/  IADD3.X R41, R4, UR13, RZ, P3, !PT ;  /* 0x0000000d04297c10 */ /* 0x008fc60009ffe4ff */
[----:B------:R-:W3:Y:S01]  /*64e0*/  LDL R4, [R1+0xc] ;  /* 0x00000c0001047983 */ /* 0x000ee20000100800 */
[----:B--2---:R-:W-:-:S03]  /*64f0*/  IADD3 R42, P4, R39, UR12, RZ ;  /* 0x0000000c272a7c10 */ /* 0x004fc6000ff9e0ff */
[----:B------:R-:W2:Y:S01]  /*6500*/  LDL R39, [R1+0x18] ;  /* 0x0000180001277983 */ /* 0x000ea20000100800 */
[----:B----4-:R-:W-:-:S03]  /*6510*/  IADD3.X R43, R0, UR13, RZ, P4, !PT ;  /* 0x0000000d002b7c10 */ /* 0x010fc6000a7fe4ff */
[----:B------:R-:W4:Y:S01]  /*6520*/  LDL R0, [R1+0x8] ;  /* 0x0000080001007983 */ /* 0x000f220000100800 */
[----:B-----5:R-:W-:-:S05]  /*6530*/  IADD3.X R3, R55, UR13, RZ, P2, !PT ;  /* 0x0000000d37037c10 */ /* 0x020fca00097fe4ff */
[----:B------:R0:W5:Y:S02]  /*6540*/  @!P1 LDG.E.U8 R223, desc[UR10][R2.64] ;  /* 0x0000000a02df9981 */ /* 0x000164000c1e1100 */
[----:B0-----:R-:W-:Y:S02]  /*6550*/  IADD3 R2, P2, R54, UR12, RZ ;  /* 0x0000000c36027c10 */ /* 0x001fe4000ff5e0ff */
[----:B------:R-:W-:Y:S01]  /*6560*/  PRMT R82, RZ, 0x7610, R82 ;  /* 0x00007610ff527816 */ /* 0x000fe20000000052 */
[----:B------:R-:W5:Y:S01]  /*6570*/  LDL R54, [R1+0xa4] ;  /* 0x0000a40001367983 */ /* 0x000f620000100800 */
[----:B------:R-:W-:Y:S02]  /*6580*/  IADD3.X R3, R51, UR13, RZ, P2, !PT ;  /* 0x0000000d33037c10 */ /* 0x000fe400097fe4ff */
[----:B------:R-:W-:Y:S01]  /*6590*/  PRMT R241, RZ, 0x7610, R241 ;  /* 0x00007610fff17816 */ /* 0x000fe200000000f1 */
[----:B------:R-:W5:Y:S04]  /*65a0*/  LDL R51, [R1+0x13c] ;  /* 0x00013c0001337983 */ /* 0x000f680000100800 */
[----:B------:R0:W5:Y:S04]  /*65b0*/  @!P1 LDG.E.U8 R204, desc[UR10][R2.64] ;  /* 0x0000000a02cc9981 */ /* 0x000168000c1e1100 */
[----:B------:R1:W5:Y:S01]  /*65c0*/  @!P1 LDG.E.U8 R82, desc[UR10][R42.64] ;  /* 0x0000000a2a529981 */ /* 0x000362000c1e1100 */
[----:B0-----:R-:W-:-:S02]  /*65d0*/  IADD3 R2, P2, R48, UR12, RZ ;  /* 0x0000000c30027c10 */ /* 0x001fc4000ff5e0ff */
[----:B------:R-:W-:Y:S01]  /*65e0*/  PRMT R228, RZ, 0x7610, R228 ;  /* 0x00007610ffe47816 */ /* 0x000fe200000000e4 */
[----:B------:R-:W5:Y:S01]  /*65f0*/  LDL R48, [R1+0x15c] ;  /* 0x00015c0001307983 */ /* 0x000f620000100800 */
[----:B------:R-:W-:Y:S02]  /*6600*/  IADD3.X R3, R45, UR13, RZ, P2, !PT ;  /* 0x0000000d2d037c10 */ /* 0x000fe400097fe4ff */
[----:B-1----:R-:W-:Y:S01]  /*6610*/  IADD3 R42, P4, R52, UR12, RZ ;  /* 0x0000000c342a7c10 */ /* 0x002fe2000ff9e0ff */
[----:B------:R-:W5:Y:S04]  /*6620*/  LDL R45, [R1+0x12c] ;  /* 0x00012c00012d7983 */ /* 0x000f680000100800 */
[----:B------:R3:W5:Y:S01]  /*6630*/  @!P1 LDG.E.U8 R230, desc[UR10][R2.64] ;  /* 0x0000000a02e69981 */ /* 0x000762000c1e1100 */
[----:B------:R-:W-:-:S02]  /*6640*/  PRMT R207, RZ, 0x7610, R207 ;  /* 0x00007610ffcf7816 */ /* 0x000fc400000000cf */
[----:B------:R-:W-:Y:S01]  /*6650*/  IADD3.X R43, R49, UR13, RZ, P4, !PT ;  /* 0x0000000d312b7c10 */ /* 0x000fe2000a7fe4ff */
[----:B------:R-:W5:Y:S04]  /*6660*/  LDL R52, [R1+0x158] ;  /* 0x0001580001347983 */ /* 0x000f680000100800 */
[----:B------:R0:W5:Y:S01]  /*6670*/  @!P1 LDG.E.U8 R241, desc[UR10][R42.64] ;  /* 0x0000000a2af19981 */ /* 0x000162000c1e1100 */
[----:B------:R-:W-:-:S03]  /*6680*/  PRMT R198, RZ, 0x7610, R198 ;  /* 0x00007610ffc67816 */ /* 0x000fc600000000c6 */
[----:B------:R1:W5:Y:S01]  /*6690*/  @!P1 LDG.E.U8 R207, desc[UR10][R40.64] ;  /* 0x0000000a28cf9981 */ /* 0x000362000c1e1100 */
[----:B------:R-:W-:Y:S02]  /*66a0*/  PRMT R197, RZ, 0x7610, R197 ;  /* 0x00007610ffc57816 */ /* 0x000fe400000000c5 */
[----:B------:R-:W-:Y:S01]  /*66b0*/  PRMT R224, RZ, 0x7610, R224 ;  /* 0x00007610ffe07816 */ /* 0x000fe200000000e0 */
[----:B------:R-:W5:Y:S01]  /*66c0*/  LDL R49, [R1+0x10c] ;  /* 0x00010c0001317983 */ /* 0x000f620000100800 */
[----:B---3--:R-:W-:Y:S02]  /*66d0*/  IADD3 R2, P2, R4, UR12, RZ ;  /* 0x0000000c04027c10 */ /* 0x008fe4000ff5e0ff */
[----:B0-----:R-:W-:Y:S01]  /*66e0*/  IADD3 R42, P4, R46, UR12, RZ ;  /* 0x0000000c2e2a7c10 */ /* 0x001fe2000ff9e0ff */
[----:B------:R-:W3:Y:S01]  /*66f0*/  LDL R4, [R1+0x128] ;  /* 0x0001280001047983 */ /* 0x000ee20000100800 */
[----:B-1----:R-:W-:-:S03]  /*6700*/  IADD3 R40, P3, R53, UR12, RZ ;  /* 0x0000000c35287c10 */ /* 0x002fc6000ff7e0ff */
[----:B------:R-:W3:Y:S01]  /*6710*/  LDL R46, [R1+0x14c] ;  /* 0x00014c00012e7983 */ /* 0x000ee20000100800 */
[----:B----4-:R-:W-:-:S03]  /*6720*/  IADD3.X R3, R0, UR13, RZ, P2, !PT ;  /* 0x0000000d00037c10 */ /* 0x010fc600097fe4ff */
[----:B------:R-:W4:Y:S04]  /*6730*/  LDL R53, [R1+0xa0] ;  /* 0x0000a00001357983 */ /* 0x000f280000100800 */
[----:B------:R-:W5:Y:S01]  /*6740*/  LDL R0, [R1+0xfc] ;  /* 0x0000fc0001007983 */ /* 0x000f620000100800 */
[----:B--2---:R-:W-:Y:S02]  /*6750*/  IADD3.X R43, R39, UR13, RZ, P4, !PT ;  /* 0x0000000d272b7c10 */ /* 0x004fe4000a7fe4ff */
[----:B------:R-:W-:Y:S01]  /*6760*/  IADD3.X R41, R50, UR13, RZ, P3, !PT ;  /* 0x0000000d32297c10 */ /* 0x000fe20009ffe4ff */
[----:B------:R-:W2:Y:S04]  /*6770*/  LDL R39, [R1+0x138] ;  /* 0x0001380001277983 */ /* 0x000ea80000100800 */
[----:B------:R0:W4:Y:S04]  /*6780*/  @!P1 LDG.E.U8 R228, desc[UR10][R42.64] ;  /* 0x0000000a2ae49981 */ /* 0x000128000c1e1100 */
[----:B------:R1:W4:Y:S01]  /*6790*/  @!P1 LDG.E.U8 R197, desc[UR10][R40.64] ;  /* 0x0000000a28c59981 */ /* 0x000322000c1e1100 */
[----:B------:R-:W-:-:S03]  /*67a0*/  PRMT R208, RZ, 0x7610, R208 ;  /* 0x00007610ffd07816 */ /* 0x000fc600000000d0 */
[----:B------:R-:W4:Y:S01]  /*67b0*/  LDL R50, [R1+0x11c] ;  /* 0x00011c0001327983 */ /* 0x000f220000100800 */
[----:B0-----:R-:W-:-:S04]  /*67c0*/  IADD3 R42, P4, R144, UR12, RZ ;  /* 0x0000000c902a7c10 */ /* 0x001fc8000ff9e0ff */
[----:B------:R-:W-:-:S05]  /*67d0*/  IADD3.X R43, R143, UR13, RZ, P4, !PT ;  /* 0x0000000d8f2b7c10 */ /* 0x000fca000a7fe4ff */
[----:B------:R0:W4:Y:S01]  /*67e0*/  @!P1 LDG.E.U8 R198, desc[UR10][R42.64] ;  /* 0x0000000a2ac69981 */ /* 0x000122000c1e1100 */
[----:B-1----:R-:W-:-:S03]  /*67f0*/  IADD3 R40, P3, R47, UR12, RZ ;  /* 0x0000000c2f287c10 */ /* 0x002fc6000ff7e0ff */
[----:B------:R-:W3:Y:S01]  /*6800*/  LDL R47, [R1+0xf8] ;  /* 0x0000f800012f7983 */ /* 0x000ee20000100800 */
[----:B0-----:R-:W-:-:S04]  /*6810*/  IADD3 R42, P4, R8, UR12, RZ ;  /* 0x0000000c082a7c10 */ /* 0x001fc8000ff9e0ff */
[----:B------:R-:W-:Y:S02]  /*6820*/  IADD3.X R43, R15, UR13, RZ, P4, !PT ;  /* 0x0000000d0f2b7c10 */ /* 0x000fe4000a7fe4ff */
[----:B------:R-:W-:Y:S02]  /*6830*/  IADD3.X R41, R44, UR13, RZ, P3, !PT ;  /* 0x0000000d2c297c10 */ /* 0x000fe40009ffe4ff */
[----:B------:R-:W2:Y:S04]  /*6840*/  LDL R44, [R1+0x148] ;  /* 0x00014800012c7983 */ /* 0x000ea80000100800 */
[----:B------:R0:W4:Y:S02]  /*6850*/  @!P1 LDG.E.U8 R224, desc[UR10][R42.64] ;  /* 0x0000000a2ae09981 */ /* 0x000124000c1e1100 */
[----:B0-----:R-:W-:-:S04]  /*6860*/  IADD3 R42, P4, R14, UR12, RZ ;  /* 0x0000000c0e2a7c10 */ /* 0x001fc8000ff9e0ff */
[----:B------:R-:W-:-:S05]  /*6870*/  IADD3.X R43, R24, UR13, RZ, P4, !PT ;  /* 0x0000000d182b7c10 */ /* 0x000fca000a7fe4ff */
[----:B------:R5:W4:Y:S02]  /*6880*/  @!P1 LDG.E.U8 R208, desc[UR10][R42.64] ;  /* 0x0000000a2ad09981 */ /* 0x000b24000c1e1100 */
[----:B-----5:R-:W-:Y:S02]  /*6890*/  IADD3 R42, P4, R0, UR12, RZ ;  /* 0x0000000c002a7c10 */ /* 0x020fe4000ff9e0ff */
[----:B------:R-:W5:Y:S01]  /*68a0*/  LDL R0, [R1+0x118] ;  /* 0x0001180001007983 */ /* 0x000f620000100800 */
[----:B------:R-:W-:Y:S02]  /*68b0*/  PRMT R249, RZ, 0x7610, R249 ;  /* 0x00007610fff97816 */ /* 0x000fe400000000f9 */
[----:B------:R-:W-:-:S04]  /*68c0*/  PRMT R218, RZ, 0x7610, R218 ;  /* 0x00007610ffda7816 */ /* 0x000fc800000000da */
[----:B------:R0:W5:Y:S01]  /*68d0*/  @!P1 LDG.E.U8 R249, desc[UR10][R40.64] ;  /* 0x0000000a28f99981 */ /* 0x000162000c1e1100 */
[----:B------:R-:W-:-:S03]  /*68e0*/  PRMT R203, RZ, 0x7610, R203 ;  /* 0x00007610ffcb7816 */ /* 0x000fc600000000cb */
[----:B------:R1:W5:Y:S01]  /*68f0*/  @!P1 LDG.E.U8 R218, desc[UR10][R2.64] ;  /* 0x0000000a02da9981 */ /* 0x000362000c1e1100 */
[----:B0-----:R-:W-:-:S04]  /*6900*/  IADD3 R40, P3, R148, UR12, RZ ;  /* 0x0000000c94287c10 */ /* 0x001fc8000ff7e0ff */
[----:B------:R-:W-:Y:S02]  /*6910*/  IADD3.X R41, R147, UR13, RZ, P3, !PT ;  /* 0x0000000d93297c10 */ /* 0x000fe40009ffe4ff */
[----:B-1----:R-:W-:Y:S02]  /*6920*/  IADD3 R2, P2, R106, UR12, RZ ;  /* 0x0000000c6a027c10 */ /* 0x002fe4000ff5e0ff */
[----:B------:R-:W-:Y:S01]  /*6930*/  PRMT R80, RZ, 0x7610, R80 ;  /* 0x00007610ff507816 */ /* 0x000fe20000000050 */
[----:B------:R0:W5:Y:S01]  /*6940*/  @!P1 LDG.E.U8 R203, desc[UR10][R40.64] ;  /* 0x0000000a28cb9981 */ /* 0x000162000c1e1100 */
[----:B------:R-:W-:Y:S02]  /*6950*/  IADD3.X R3, R105, UR13, RZ, P2, !PT ;  /* 0x0000000d69037c10 */ /* 0x000fe400097fe4ff */
        /* <DEDUP_REMOVED lines=16> */
[----:B------:R-:W-:Y:S02]  /*6a60*/  PRMT R202, RZ, 0x7610, R202 ;  /* 0x00007610ffca7816 */ /* 0x000fe400000000ca */
[----:B------:R-:W-:Y:S01]  /*6a70*/  PRMT R237, RZ, 0x7610, R237 ;  /* 0x00007610ffed7816 */ /* 0x000fe200000000ed */
[----:B------:R1:W5:Y:S01]  /*6a80*/  @!P1 LDG.E.U8 R201, desc[UR10][R2.64] ;  /* 0x0000000a02c99981 */ /* 0x000362000c1e1100 */
[----:B0-----:R-:W-:-:S03]  /*6a90*/  IADD3 R40, P3, R48, UR12, RZ ;  /* 0x0000000c30287c10 */ /* 0x001fc6000ff7e0ff */
[----:B------:R-:W5:Y:S01]  /*6aa0*/  LDL R48, [R1+0xd4] ;  /* 0x0000d40001307983 */ /* 0x000f620000100800 */
[----:B---3--:R-:W-:Y:S02]  /*6ab0*/  IADD3.X R43, R47, UR13, RZ, P4, !PT ;  /* 0x0000000d2f2b7c10 */ /* 0x008fe4000a7fe4ff */
[----:B------:R-:W-:Y:S01]  /*6ac0*/  IADD3.X R41, R52, UR13, RZ, P3, !PT ;  /* 0x0000000d34297c10 */ /* 0x000fe20009ffe4ff */
[----:B------:R-:W3:Y:S01]  /*6ad0*/  LDL R47, [R1+0x108] ;  /* 0x00010800012f7983 */ /* 0x000ee20000100800 */
[----:B-1----:R-:W-:-:S03]  /*6ae0*/  IADD3 R2, P2, R46, UR12, RZ ;  /* 0x0000000c2e027c10 */ /* 0x002fc6000ff5e0ff */
[----:B------:R-:W3:Y:S01]  /*6af0*/  LDL R46, [R1+0xd0] ;  /* 0x0000d000012e7983 */ /* 0x000ee20000100800 */
[----:B------:R-:W-:Y:S02]  /*6b00*/  PRMT R242, RZ, 0x7610, R242 ;  /* 0x00007610fff27816 */ /* 0x000fe400000000f2 */
[----:B--2---:R-:W-:Y:S01]  /*6b10*/  IADD3.X R3, R44, UR13, RZ, P2, !PT ;  /* 0x0000000d2c037c10 */ /* 0x004fe200097fe4ff */
[----:B------:R0:W2:Y:S04]  /*6b20*/  @!P1 LDG.E.U8 R202, desc[UR10][R42.64] ;  /* 0x0000000a2aca9981 */ /* 0x0000a8000c1e1100 */
[----:B------:R1:W2:Y:S04]  /*6b30*/  @!P1 LDG.E.U8 R237, desc[UR10][R40.64] ;  /* 0x0000000a28ed9981 */ /* 0x0002a8000c1e1100 */
[----:B------:R-:W2:Y:S01]  /*6b40*/  LDL R44, [R1+0xb4] ;  /* 0x0000b400012c7983 */ /* 0x000ea20000100800 */
[----:B0-----:R-:W-:-:S03]  /*6b50*/  IADD3 R42, P4, R45, UR12, RZ ;  /* 0x0000000c2d2a7c10 */ /* 0x001fc6000ff9e0ff */
[----:B------:R-:W2:Y:S01]  /*6b60*/  LDL R45, [R1+0xc4] ;  /* 0x0000c400012d7983 */ /* 0x000ea20000100800 */
[----:B-1----:R-:W-:Y:S02]  /*6b70*/  IADD3 R40, P3, R51, UR12, RZ ;  /* 0x0000000c33287c10 */ /* 0x002fe4000ff7e0ff */
[----:B------:R-:W-:Y:S01]  /*6b80*/  IADD3.X R43, R4, UR13, RZ, P4, !PT ;  /* 0x0000000d042b7c10 */ /* 0x000fe2000a7fe4ff */
[----:B------:R4:W2:Y:S01]  /*6b90*/  @!P1 LDG.E.U8 R242, desc[UR10][R2.64] ;  /* 0x0000000a02f29981 */ /* 0x0008a2000c1e1100 */
[----:B------:R-:W-:-:S03]  /*6ba0*/  IADD3.X R41, R39, UR13, RZ, P3, !PT ;  /* 0x0000000d27297c10 */ /* 0x000fc60009ffe4ff */
[----:B------:R-:W2:Y:S04]  /*6bb0*/  LDL R4, [R1+0xb0] ;  /* 0x0000b00001047983 */ /* 0x000ea80000100800 */
[----:B------:R-:W2:Y:S01]  /*6bc0*/  LDL R39, [R1+0xc0] ;  /* 0x0000c00001277983 */ /* 0x000ea20000100800 */
[----:B----4-:R-:W-:Y:S02]  /*6bd0*/  IADD3 R2, P3, R50, UR12, RZ ;  /* 0x0000000c32027c10 */ /* 0x010fe4000ff7e0ff */
[----:B------:R-:W-:Y:S01]  /*6be0*/  PRMT R250, RZ, 0x7610, R250 ;  /* 0x00007610fffa7816 */ /* 0x000fe200000000fa */
[----:B------:R-:W4:Y:S01]  /*6bf0*/  LDL R52, [R1+0x94] ;  /* 0x0000940001347983 */ /* 0x000f220000100800 */
[----:B------:R-:W-:-:S03]  /*6c00*/  PRMT R247, RZ, 0x7610, R247 ;  /* 0x00007610fff77816 */ /* 0x000fc600000000f7 */
[----:B------:R-:W4:Y:S04]  /*6c10*/  LDL R50, [R1+0x90] ;  /* 0x0000900001327983 */ /* 0x000f280000100800 */
[----:B------:R0:W4:Y:S04]  /*6c20*/  @!P1 LDG.E.U8 R250, desc[UR10][R40.64] ;  /* 0x0000000a28fa9981 */ /* 0x000128000c1e1100 */
[----:B------:R1:W4:Y:S01]  /*6c30*/  @!P1 LDG.E.U8 R247, desc[UR10][R42.64] ;  /* 0x0000000a2af79981 */ /* 0x000322000c1e1100 */
[----:B------:R-:W-:Y:S02]  /*6c40*/  PRMT R232, RZ, 0x7610, R232 ;  /* 0x00007610ffe87816 */ /* 0x000fe400000000e8 */
[----:B------:R-:W-:Y:S01]  /*6c50*/  PRMT R217, RZ, 0x7610, R217 ;  /* 0x00007610ffd97816 */ /* 0x000fe200000000d9 */
[----:B------:R-:W4:Y:S01]  /*6c60*/  LDL R51, [R1+0x84] ;  /* 0x0000840001337983 */ /* 0x000f220000100800 */
[----:B-----5:R-:W-:-:S03]  /*6c70*/  IADD3.X R3, R0, UR13, RZ, P3, !PT ;  /* 0x0000000d00037c10 */ /* 0x020fc60009ffe4ff */
[----:B------:R-:W5:Y:S01]  /*6c80*/  LDL R0, [R1+0x64] ;  /* 0x0000640001007983 */ /* 0x000f620000100800 */
[----:B0-----:R-:W-:Y:S02]  /*6c90*/  IADD3 R40, P4, R49, UR12, RZ ;  /* 0x0000000c31287c10 */ /* 0x001fe4000ff9e0ff */
[----:B------:R-:W-:Y:S01]  /*6ca0*/  PRMT R200, RZ, 0x7610, R200 ;  /* 0x00007610ffc87816 */ /* 0x000fe200000000c8 */
[----:B------:R-:W4:Y:S04]  /*6cb0*/  LDL R49, [R1+0x80] ;  /* 0x0000800001317983 */ /* 0x000f280000100800 */
[----:B------:R2:W4:Y:S01]  /*6cc0*/  @!P1 LDG.E.U8 R232, desc[UR10][R2.64] ;  /* 0x0000000a02e89981 */ /* 0x000522000c1e1100 */
[----:B------:R-:W-:Y:S02]  /*6cd0*/  PRMT R209, RZ, 0x7610, R209 ;  /* 0x00007610ffd17816 */ /* 0x000fe400000000d1 */
[----:B-1----:R-:W-:-:S02]  /*6ce0*/  IADD3 R42, P2, R48, UR12, RZ ;  /* 0x0000000c302a7c10 */ /* 0x002fc4000ff5e0ff */
[----:B------:R-:W4:Y:S01]  /*6cf0*/  LDL R48, [R1+0x24] ;  /* 0x0000240001307983 */ /* 0x000f220000100800 */
[----:B---3--:R-:W-:-:S03]  /*6d00*/  IADD3.X R41, R47, UR13, RZ, P4, !PT ;  /* 0x0000000d2f297c10 */ /* 0x008fc6000a7fe4ff */
[----:B------:R-:W3:Y:S01]  /*6d10*/  LDL R47, [R1+0x60] ;  /* 0x00006000012f7983 */ /* 0x000ee20000100800 */
[----:B------:R-:W-:-:S03]  /*6d20*/  IADD3.X R43, R46, UR13, RZ, P2, !PT ;  /* 0x0000000d2e2b7c10 */ /* 0x000fc600097fe4ff */
[----:B------:R-:W3:Y:S04]  /*6d30*/  LDL R46, [R1+0x44] ;  /* 0x00004400012e7983 */ /* 0x000ee80000100800 */
[----:B------:R0:W3:Y:S04]  /*6d40*/  @!P1 LDG.E.U8 R217, desc[UR10][R40.64] ;  /* 0x0000000a28d99981 */ /* 0x0000e8000c1e1100 */
[----:B------:R1:W3:Y:S01]  /*6d50*/  @!P0 LDG.E.U8 R200, desc[UR10][R42.64] ;  /* 0x0000000a2ac88981 */ /* 0x0002e2000c1e1100 */
[----:B--2---:R-:W-:Y:S02]  /*6d60*/  IADD3 R2, P2, R45, UR12, RZ ;  /* 0x0000000c2d027c10 */ /* 0x004fe4000ff5e0ff */
[----:B0-----:R-:W-:Y:S01]  /*6d70*/  IADD3 R40, P3, R44, UR12, RZ ;  /* 0x0000000c2c287c10 */ /* 0x001fe2000ff7e0ff */
[----:B------:R-:W2:Y:S01]  /*6d80*/  LDL R45, [R1+0x4] ;  /* 0x00000400012d7983 */ /* 0x000ea20000100800 */
[----:B-1----:R-:W-:-:S03]  /*6d90*/  IADD3 R42, P4, R54, UR12, RZ ;  /* 0x0000000c362a7c10 */ /* 0x002fc6000ff9e0ff */
[----:B------:R-:W2:Y:S01]  /*6da0*/  LDL R44, [R1+0x40] ;  /* 0x00004000012c7983 */ /* 0x000ea20000100800 */
[----:B------:R-:W-:Y:S02]  /*6db0*/  IADD3.X R43, R53, UR13, RZ, P4, !PT ;  /* 0x0000000d352b7c10 */ /* 0x000fe4000a7fe4ff */
[----:B------:R-:W-:Y:S01]  /*6dc0*/  IADD3.X R41, R4, UR13, RZ, P3, !PT ;  /* 0x0000000d04297c10 */ /* 0x000fe20009ffe4ff */
[----:B------:R-:W2:Y:S01]  /*6dd0*/  LDL R54, [R1+0x164] ;  /* 0x0001640001367983 */ /* 0x000ea20000100800 */
[----:B------:R-:W-:-:S03]  /*6de0*/  IADD3.X R3, R39, UR13, RZ, P2, !PT ;  /* 0x0000000d27037c10 */ /* 0x000fc600097fe4ff */
[----:B------:R-:W2:Y:S04]  /*6df0*/  LDL R4, [R1] ;  /* 0x0000000001047983 */ /* 0x000ea80000100800 */
[----:B------:R-:W2:Y:S04]  /*6e00*/  LDL R39, [R1+0x20] ;  /* 0x0000200001277983 */ /* 0x000ea80000100800 */
[----:B------:R5:W2:Y:S01]  /*6e10*/  @!P0 LDG.E.U8 R209, desc[UR10][R42.64] ;  /* 0x0000000a2ad18981 */ /* 0x000aa2000c1e1100 */
[----:B------:R-:W-:Y:S02]  /*6e20*/  PRMT R239, RZ, 0x7610, R239 ;  /* 0x00007610ffef7816 */ /* 0x000fe400000000ef */
[----:B------:R-:W-:Y:S01]  /*6e30*/  PRMT R243, RZ, 0x7610, R243 ;  /* 0x00007610fff37816 */ /* 0x000fe200000000f3 */
[----:B------:R-:W2:Y:S04]  /*6e40*/  LDL R53, [R1+0xe4] ;  /* 0x0000e40001357983 */ /* 0x000ea80000100800 */
[----:B------:R4:W2:Y:S01]  /*6e50*/  @!P0 LDG.E.U8 R239, desc[UR10][R2.64] ;  /* 0x0000000a02ef8981 */ /* 0x0008a2000c1e1100 */
[----:B------:R-:W-:-:S03]  /*6e60*/  PRMT R214, RZ, 0x7610, R214 ;  /* 0x00007610ffd67816 */ /* 0x000fc600000000d6 */
[----:B------:R0:W2:Y:S01]  /*6e70*/  @!P0 LDG.E.U8 R243, desc[UR10][R40.64] ;  /* 0x0000000a28f38981 */ /* 0x0000a2000c1e1100 */
[----:B-----5:R-:W-:-:S03]  /*6e80*/  IADD3 R42, P4, R0, UR12, RZ ;  /* 0x0000000c002a7c10 */ /* 0x020fc6000ff9e0ff */
[----:B------:R-:W5:Y:S01]  /*6e90*/  LDL R0, [R1+0x104] ;  /* 0x0001040001007983 */ /* 0x000f620000100800 */
[----:B----4-:R-:W-:Y:S02]  /*6ea0*/  IADD3 R2, P2, R52, UR12, RZ ;  /* 0x0000000c34027c10 */ /* 0x010fe4000ff5e0ff */
[----:B0-----:R-:W-:Y:S01]  /*6eb0*/  IADD3 R40, P3, R51, UR12, RZ ;  /* 0x0000000c33287c10 */ /* 0x001fe2000ff7e0ff */
[----:B------:R-:W4:Y:S01]  /*6ec0*/  LDL R52, [R1+0x160] ;  /* 0x0001600001347983 */ /* 0x000f220000100800 */
[----:B------:R-:W-:Y:S02]  /*6ed0*/  IADD3.X R3, R50, UR13, RZ, P2, !PT ;  /* 0x0000000d32037c10 */ /* 0x000fe400097fe4ff */
[----:B------:R-:W-:Y:S01]  /*6ee0*/  PRMT R244, RZ, 0x7610, R244 ;  /* 0x00007610fff47816 */ /* 0x000fe200000000f4 */
[----:B------:R-:W4:Y:S01]  /*6ef0*/  LDL R50, [R1+0x114] ;  /* 0x0001140001327983 */ /* 0x000f220000100800 */
[----:B------:R-:W-:Y:S02]  /*6f00*/  PRMT R199, RZ, 0x7610, R199 ;  /* 0x00007610ffc77816 */ /* 0x000fe400000000c7 */
[----:B------:R-:W-:Y:S01]  /*6f10*/  IADD3.X R41, R49, UR13, RZ, P3, !PT ;  /* 0x0000000d31297c10 */ /* 0x000fe20009ffe4ff */
[----:B------:R0:W4:Y:S01]  /*6f20*/  @!P0 LDG.E.U8 R214, desc[UR10][R2.64] ;  /* 0x0000000a02d68981 */ /* 0x000122000c1e1100 */
[----:B------:R-:W-:-:S03]  /*6f30*/  PRMT R79, RZ, 0x7610, R79 ;  /* 0x00007610ff4f7816 */ /* 0x000fc6000000004f */
[----:B------:R1:W4:Y:S04]  /*6f40*/  @!P0 LDG.E.U8 R199, desc[UR10][R40.64] ;  /* 0x0000000a28c78981 */ /* 0x000328000c1e1100 */
[----:B------:R-:W4:Y:S01]  /*6f50*/  LDL R49, [R1+0x110] ;  /* 0x0001100001317983 */ /* 0x000f220000100800 */
[----:B------:R-:W-:Y:S02]  /*6f60*/  PRMT R227, RZ, 0x7610, R227 ;  /* 0x00007610ffe37816 */ /* 0x000fe400000000e3 */
[----:B------:R-:W-:Y:S01]  /*6f70*/  PRMT R196, RZ, 0x7610, R196 ;  /* 0x00007610ffc47816 */ /* 0x000fe200000000c4 */
[----:B------:R-:W4:Y:S01]  /*6f80*/  LDL R51, [R1+0xe0] ;  /* 0x0000e00001337983 */ /* 0x000f220000100800 */
[----:B---3--:R-:W-:-:S03]  /*6f90*/  IADD3.X R43, R47, UR13, RZ, P4, !PT ;  /* 0x0000000d2f2b7c10 */ /* 0x008fc6000a7fe4ff */
[----:B------:R-:W3:Y:S01]  /*6fa0*/  LDL R47, [R1+0x100] ;  /* 0x00010000012f7983 */ /* 0x000ee20000100800 */
[----:B0-----:R-:W-:-:S03]  /*6fb0*/  IADD3 R2, P2, R46, UR12, RZ ;  /* 0x0000000c2e027c10 */ /* 0x001fc6000ff5e0ff */
[----:B------:R-:W4:Y:S01]  /*6fc0*/  LDL R46, [R1+0x14] ;  /* 0x00001400012e7983 */ /* 0x000f220000100800 */
[----:B-1----:R-:W-:-:S03]  /*6fd0*/  IADD3 R40, P3, R48, UR12, RZ ;  /* 0x0000000c30287c10 */ /* 0x002fc6000ff7e0ff */
[----:B------:R2:W4:Y:S01]  /*6fe0*/  @!P0 LDG.E.U8 R244, desc[UR10][R42.64] ;  /* 0x0000000a2af48981 */ /* 0x000522000c1e1100 */
[----:B------:R-:W-:Y:S02]  /*6ff0*/  PRMT R222, RZ, 0x7610, R222 ;  /* 0x00007610ffde7816 */ /* 0x000fe400000000de */
[----:B------:R-:W-:Y:S01]  /*7000*/  PRMT R206, RZ, 0x7610, R206 ;  /* 0x00007610ffce7816 */ /* 0x000fe200000000ce */
[----:B------:R-:W4:Y:S01]  /*7010*/  LDL R48, [R1+0x134] ;  /* 0x0001340001307983 */ /* 0x000f220000100800 */
[----:B--2---:R-:W-:-:S03]  /*7020*/  IADD3 R42, P4, R45, UR12, RZ ;  /* 0x0000000c2d2a7c10 */ /* 0x004fc6000ff9e0ff */
[----:B------:R-:W2:Y:S01]  /*7030*/  LDL R45, [R1+0x10] ;  /* 0x00001000012d7983 */ /* 0x000ea20000100800 */
[----:B------:R-:W-:-:S03]  /*7040*/  IADD3.X R3, R44, UR13, RZ, P2, !PT ;  /* 0x0000000d2c037c10 */ /* 0x000fc600097fe4ff */
[----:B------:R-:W2:Y:S04]  /*7050*/  LDL R44, [R1+0x34] ;  /* 0x00003400012c7983 */ /* 0x000ea80000100800 */
[----:B------:R0:W2:Y:S01]  /*7060*/  @!P0 LDG.E.U8 R227, desc[UR10][R2.64] ;  /* 0x0000000a02e38981 */ /* 0x0000a2000c1e1100 */
[----:B------:R-:W-:-:S03]  /*7070*/  IADD3.X R43, R4, UR13, RZ, P4, !PT ;  /* 0x0000000d042b7c10 */ /* 0x000fc6000a7fe4ff */
[----:B------:R-:W2:Y:S01]  /*7080*/  LDL R4, [R1+0x30] ;  /* 0x0000300001047983 */ /* 0x000ea20000100800 */
[----:B------:R-:W-:-:S03]  /*7090*/  IADD3.X R41, R39, UR13, RZ, P3, !PT ;  /* 0x0000000d27297c10 */ /* 0x000fc60009ffe4ff */
[----:B------:R-:W2:Y:S04]  /*70a0*/  LDL R39, [R1+0x124] ;  /* 0x0001240001277983 */ /* 0x000ea80000100800 */
[----:B------:R5:W2:Y:S01]  /*70b0*/  @!P0 LDG.E.U8 R79, desc[UR10][R42.64] ;  /* 0x0000000a2a4f8981 */ /* 0x000aa2000c1e1100 */
[----:B0-----:R-:W-:-:S03]  /*70c0*/  IADD3 R2, P2, R13, UR12, RZ ;  /* 0x0000000c0d027c10 */ /* 0x001fc6000ff5e0ff */
[----:B------:R0:W2:Y:S01]  /*70d0*/  @!P0 LDG.E.U8 R196, desc[UR10][R40.64] ;  /* 0x0000000a28c48981 */ /* 0x0000a2000c1e1100 */
[----:B-----5:R-:W-:-:S03]  /*70e0*/  IADD3 R42, P4, R0, UR12, RZ ;  /* 0x0000000c002a7c10 */ /* 0x020fc6000ff9e0ff */
[----:B------:R-:W5:Y:S01]  /*70f0*/  LDL R0, [R1+0x120] ;  /* 0x0001200001007983 */ /* 0x000f620000100800 */
[----:B0-----:R-:W-:Y:S02]  /*7100*/  IADD3 R40, P3, R16, UR12, RZ ;  /* 0x0000000c10287c10 */ /* 0x001fe4000ff7e0ff */
[----:B------:R-:W-:Y:S02]  /*7110*/  IADD3.X R3, R23, UR13, RZ, P2, !PT ;  /* 0x0000000d17037c10 */ /* 0x000fe400097fe4ff */
[----:B------:R-:W-:Y:S02]  /*7120*/  IADD3.X R41, R25, UR13, RZ, P3, !PT ;  /* 0x0000000d19297c10 */ /* 0x000fe40009ffe4ff */
[----:B------:R-:W-:Y:S01]  /*7130*/  PRMT R216, RZ, 0x7610, R216 ;  /* 0x00007610ffd87816 */ /* 0x000fe200000000d8 */
[----:B------:R-:W5:Y:S04]  /*7140*/  @!P0 LDG.E.U8 R222, desc[UR10][R2.64] ;  /* 0x0000000a02de8981 */ /* 0x000f68000c1e1100 */
[----:B------:R0:W5:Y:S01]  /*7150*/  @!P0 LDG.E.U8 R206, desc[UR10][R40.64] ;  /* 0x0000000a28ce8981 */ /* 0x000162000c1e1100 */
[----:B------:R-:W-:-:S02]  /*7160*/  PRMT R205, RZ, 0x7610, R205 ;  /* 0x00007610ffcd7816 */ /* 0x000fc400000000cd */
[----:B------:R-:W-:Y:S02]  /*7170*/  PRMT R235, RZ, 0x7610, R235 ;  /* 0x00007610ffeb7816 */ /* 0x000fe400000000eb */
[----:B0-----:R-:W-:-:S04]  /*7180*/  IADD3 R40, P3, R11, UR12, RZ ;  /* 0x0000000c0b287c10 */ /* 0x001fc8000ff7e0ff */
[----:B------:R-:W-:-:S05]  /*7190*/  IADD3.X R41, R21, UR13, RZ, P3, !PT ;  /* 0x0000000d15297c10 */ /* 0x000fca0009ffe4ff */
[----:B------:R-:W5:Y:S01]  /*71a0*/  @!P0 LDG.E.U8 R235, desc[UR10][R40.64] ;  /* 0x0000000a28eb8981 */ /* 0x000f62000c1e1100 */
[----:B---3--:R-:W-:-:S03]  /*71b0*/  IADD3.X R43, R47, UR13, RZ, P4, !PT ;  /* 0x0000000d2f2b7c10 */ /* 0x008fc6000a7fe4ff */
[----:B------:R-:W3:Y:S01]  /*71c0*/  LDL R47, [R1+0x144] ;  /* 0x00014400012f7983 */ /* 0x000ee20000100800 */
[----:B----4-:R-:W-:-:S03]  /*71d0*/  IADD3 R2, P2, R46, UR12, RZ ;  /* 0x0000000c2e027c10 */ /* 0x010fc6000ff5e0ff */
[----:B------:R0:W4:Y:S04]  /*71e0*/  @!P0 LDG.E.U8 R216, desc[UR10][R42.64] ;  /* 0x0000000a2ad88981 */ /* 0x000128000c1e1100 */
[----:B------:R-:W4:Y:S01]  /*71f0*/  LDL R46, [R1+0x130] ;  /* 0x00013000012e7983 */ /* 0x000f220000100800 */
[----:B0-----:R-:W-:Y:S02]  /*7200*/  IADD3 R42, P4, R50, UR12, RZ ;  /* 0x0000000c322a7c10 */ /* 0x001fe4000ff9e0ff */
[----:B------:R-:W-:Y:S01]  /*7210*/  PRMT R225, RZ, 0x7610, R225 ;  /* 0x00007610ffe17816 */ /* 0x000fe200000000e1 */
[----:B------:R-:W4:Y:S01]  /*7220*/  LDL R50, [R1+0xec] ;  /* 0x0000ec0001327983 */ /* 0x000f220000100800 */
[----:B--2---:R-:W-:-:S03]  /*7230*/  IADD3.X R3, R45, UR13, RZ, P2, !PT ;  /* 0x0000000d2d037c10 */ /* 0x004fc600097fe4ff */
[----:B------:R-:W2:Y:S01]  /*7240*/  LDL R45, [R1+0x140] ;  /* 0x00014000012d7983 */ /* 0x000ea20000100800 */
[----:B------:R-:W-:-:S03]  /*7250*/  IADD3.X R43, R49, UR13, RZ, P4, !PT ;  /* 0x0000000d312b7c10 */ /* 0x000fc6000a7fe4ff */
[----:B------:R0:W2:Y:S04]  /*7260*/  @!P0 LDG.E.U8 R205, desc[UR10][R2.64] ;  /* 0x0000000a02cd8981 */ /* 0x0000a8000c1e1100 */
[----:B------:R1:W2:Y:S01]  /*7270*/  @!P0 LDG.E.U8 R225, desc[UR10][R42.64] ;  /* 0x0000000a2ae18981 */ /* 0x0002a2000c1e1100 */
[----:B------:R-:W-:Y:S02]  /*7280*/  PRMT R234, RZ, 0x7610, R234 ;  /* 0x00007610ffea7816 */ /* 0x000fe400000000ea */
[----:B------:R-:W-:Y:S01]  /*7290*/  PRMT R210, RZ, 0x7610, R210 ;  /* 0x00007610ffd27816 */ /* 0x000fe200000000d2 */
[----:B------:R-:W2:Y:S01]  /*72a0*/  LDL R49, [R1+0x74] ;  /* 0x0000740001317983 */ /* 0x000ea20000100800 */
[----:B0-----:R-:W-:Y:S02]  /*72b0*/  IADD3 R2, P2, R44, UR12, RZ ;  /* 0x0000000c2c027c10 */ /* 0x001fe4000ff5e0ff */
[----:B------:R-:W-:Y:S01]  /*72c0*/  IADD3 R40, P4, R39, UR12, RZ ;  /* 0x0000000c27287c10 */ /* 0x000fe2000ff9e0ff */
[----:B------:R-:W2:Y:S01]  /*72d0*/  LDL R44, [R1+0x54] ;  /* 0x00005400012c7983 */ /* 0x000ea20000100800 */
[----:B------:R-:W-:-:S03]  /*72e0*/  IADD3.X R3, R4, UR13, RZ, P2, !PT ;  /* 0x0000000d04037c10 */ /* 0x000fc600097fe4ff */
[----:B------:R-:W2:Y:S04]  /*72f0*/  LDL R39, [R1+0x154] ;  /* 0x0001540001277983 */ /* 0x000ea80000100800 */
[----:B------:R-:W2:Y:S01]  /*7300*/  LDL R4, [R1+0x50] ;  /* 0x0000500001047983 */ /* 0x000ea20000100800 */
[----:B-1----:R-:W-:Y:S02]  /*7310*/  IADD3 R42, P3, R9, UR12, RZ ;  /* 0x0000000c092a7c10 */ /* 0x002fe4000ff7e0ff */
[----:B------:R-:W-:Y:S01]  /*7320*/  PRMT R238, RZ, 0x7610, R238 ;  /* 0x00007610ffee7816 */ /* 0x000fe200000000ee */
[----:B------:R0:W2:Y:S01]  /*7330*/  @!P0 LDG.E.U8 R234, desc[UR10][R2.64] ;  /* 0x0000000a02ea8981 */ /* 0x0000a2000c1e1100 */
[----:B-----5:R-:W-:-:S03]  /*7340*/  IADD3.X R41, R0, UR13, RZ, P4, !PT ;  /* 0x0000000d00297c10 */ /* 0x020fc6000a7fe4ff */
[----:B------:R-:W5:Y:S01]  /*7350*/  LDL R0, [R1+0x150] ;  /* 0x0001500001007983 */ /* 0x000f620000100800 */
[----:B------:R-:W-:Y:S02]  /*7360*/  IADD3.X R43, R17, UR13, RZ, P3, !PT ;  /* 0x0000000d112b7c10 */ /* 0x000fe40009ffe4ff */
[----:B0-----:R-:W-:Y:S01]  /*7370*/  IADD3 R2, P4, R48, UR12, RZ ;  /* 0x0000000c30027c10 */ /* 0x001fe2000ff9e0ff */
[----:B------:R0:W5:Y:S04]  /*7380*/  @!P0 LDG.E.U8 R238, desc[UR10][R40.64] ;  /* 0x0000000a28ee8981 */ /* 0x000168000c1e1100 */
[----:B------:R3:W5:Y:S01]  /*7390*/  @!P0 LDG.E.U8 R210, desc[UR10][R42.64] ;  /* 0x0000000a2ad28981 */ /* 0x000762000c1e1100 */
[----:B------:R-:W-:Y:S02]  /*73a0*/  PRMT R213, RZ, 0x7610, R213 ;  /* 0x00007610ffd57816 */ /* 0x000fe400000000d5 */
[----:B------:R-:W-:Y:S01]  /*73b0*/  PRMT R252, RZ, 0x7610, R252 ;  /* 0x00007610fffc7816 */ /* 0x000fe200000000fc */
[----:B------:R-:W5:Y:S01]  /*73c0*/  LDL R48, [R1+0x70] ;  /* 0x0000700001307983 */ /* 0x000f620000100800 */
[----:B0-----:R-:W-:-:S04]  /*73d0*/  IADD3 R40, P2, R84, UR12, RZ ;  /* 0x0000000c54287c10 */ /* 0x001fc8000ff5e0ff */
[----:B------:R-:W-:Y:S02]  /*73e0*/  IADD3.X R41, R59, UR13, RZ, P2, !PT ;  /* 0x0000000d3b297c10 */ /* 0x000fe400097fe4ff */
[----:B---3--:R-:W-:Y:S02]  /*73f0*/  IADD3 R42, P3, R47, UR12, RZ ;  /* 0x0000000c2f2a7c10 */ /* 0x008fe4000ff7e0ff */
[----:B------:R-:W3:Y:S01]  /*7400*/  LDL R47, [R1+0xe8] ;  /* 0x0000e800012f7983 */ /* 0x000ee20000100800 */
[----:B----4-:R-:W-:-:S03]  /*7410*/  IADD3.X R3, R46, UR13, RZ, P4, !PT ;  /* 0x0000000d2e037c10 */ /* 0x010fc6000a7fe4ff */
[----:B------:R-:W4:Y:S04]  /*7420*/  LDL R46, [R1+0x16c] ;  /* 0x00016c00012e7983 */ /* 0x000f280000100800 */
[----:B------:R0:W4:Y:S01]  /*7430*/  @!P0 LDG.E.U8 R213, desc[UR10][R2.64] ;  /* 0x0000000a02d58981 */ /* 0x000122000c1e1100 */
[----:B--2---:R-:W-:-:S03]  /*7440*/  IADD3.X R43, R45, UR13, RZ, P3, !PT ;  /* 0x0000000d2d2b7c10 */ /* 0x004fc60009ffe4ff */
[----:B------:R-:W2:Y:S04]  /*7450*/  LDL R45, [R1+0xf4] ;  /* 0x0000f400012d7983 */ /* 0x000ea80000100800 */
[----:B------:R1:W2:Y:S01]  /*7460*/  @!P0 LDG.E.U8 R252, desc[UR10][R42.64] ;  /* 0x0000000a2afc8981 */ /* 0x0002a2000c1e1100 */
[----:B0-----:R-:W-:-:S03]  /*7470*/  IADD3 R2, P2, R44, UR12, RZ ;  /* 0x0000000c2c027c10 */ /* 0x001fc6000ff5e0ff */
[----:B------:R-:W2:Y:S01]  /*7480*/  LDL R44, [R1+0x174] ;  /* 0x00017400012c7983 */ /* 0x000ea20000100800 */
[----:B-1----:R-:W-:-:S03]  /*7490*/  IADD3 R42, P4, R39, UR12, RZ ;  /* 0x0000000c272a7c10 */ /* 0x002fc6000ff9e0ff */
[----:B------:R-:W2:Y:S01]  /*74a0*/  LDL R39, [R1+0x168] ;  /* 0x0001680001277983 */ /* 0x000ea20000100800 */
[----:B------:R-:W-:-:S03]  /*74b0*/  IADD3.X R3, R4, UR13, RZ, P2, !PT ;  /* 0x0000000d04037c10 */ /* 0x000fc600097fe4ff */
[----:B------:R-:W2:Y:S01]  /*74c0*/  LDL R4, [R1+0xf0] ;  /* 0x0000f00001047983 */ /* 0x000ea20000100800 */
[----:B-----5:R-:W-:-:S03]  /*74d0*/  IADD3.X R43, R0, UR13, RZ, P4, !PT ;  /* 0x0000000d002b7c10 */ /* 0x020fc6000a7fe4ff */
[----:B------:R-:W5:Y:S01]  /*74e0*/  LDL R0, [R1+0x170] ;  /* 0x0001700001007983 */ /* 0x000f620000100800 */
[----:B------:R-:W-:Y:S02]  /*74f0*/  PRMT R83, RZ, 0x7610, R83 ;  /* 0x00007610ff537816 */ /* 0x000fe40000000053 */
[----:B------:R-:W-:-:S04]  /*7500*/  PRMT R219, RZ, 0x7610, R219 ;  /* 0x00007610ffdb7816 */ /* 0x000fc800000000db */
[----:B------:R0:W5:Y:S01]  /*7510*/  @!P0 LDG.E.U8 R83, desc[UR10][R40.64] ;  /* 0x0000000a28538981 */ /* 0x000162000c1e1100 */
[----:B------:R-:W-:Y:S02]  /*7520*/  PRMT R245, RZ, 0x7610, R245 ;  /* 0x00007610fff57816 */ /* 0x000fe400000000f5 */
[----:B------:R-:W-:Y:S01]  /*7530*/  PRMT R248, RZ, 0x7610, R248 ;  /* 0x00007610fff87816 */ /* 0x000fe200000000f8 */
[----:B------:R1:W5:Y:S01]  /*7540*/  @!P0 LDG.E.U8 R219, desc[UR10][R2.64] ;  /* 0x0000000a02db8981 */ /* 0x000362000c1e1100 */
[----:B------:R-:W-:-:S04]  /*7550*/  PRMT R233, RZ, 0x7610, R233 ;  /* 0x00007610ffe97816 */ /* 0x000fc800000000e9 */
[----:B------:R1:W5:Y:S01]  /*7560*/  @!P0 LDG.E.U8 R248, desc[UR10][R42.64] ;  /* 0x0000000a2af88981 */ /* 0x000362000c1e1100 */
[----:B0-----:R-:W-:-:S04]  /*7570*/  IADD3 R40, P3, R96, UR12, RZ ;  /* 0x0000000c60287c10 */ /* 0x001fc8000ff7e0ff */
[----:B------:R-:W-:Y:S02]  /*7580*/  IADD3.X R41, R95, UR13, RZ, P3, !PT ;  /* 0x0000000d5f297c10 */ /* 0x000fe40009ffe4ff */
[----:B-1----:R-:W-:-:S03]  /*7590*/  IADD3 R2, P2, R142, UR12, RZ ;  /* 0x0000000c8e027c10 */ /* 0x002fc6000ff5e0ff */
[----:B------:R0:W5:Y:S01]  /*75a0*/  @!P0 LDG.E.U8 R245, desc[UR10][R40.64] ;  /* 0x0000000a28f58981 */ /* 0x000162000c1e1100 */
[----:B------:R-:W-:Y:S02]  /*75b0*/  IADD3 R42, P4, R53, UR12, RZ ;  /* 0x0000000c352a7c10 */ /* 0x000fe4000ff9e0ff */
[----:B------:R-:W-:Y:S02]  /*75c0*/  PRMT R140, RZ, 0x7610, R140 ;  /* 0x00007610ff8c7816 */ /* 0x000fe4000000008c */
[----:B------:R-:W-:Y:S02]  /*75d0*/  PRMT R221, RZ, 0x7610, R221 ;  /* 0x00007610ffdd7816 */ /* 0x000fe400000000dd */
[----:B0-----:R-:W-:Y:S02]  /*75e0*/  IADD3 R40, P3, R54, UR12, RZ ;  /* 0x0000000c36287c10 */ /* 0x001fe4000ff7e0ff */
[----:B------:R-:W-:Y:S02]  /*75f0*/  IADD3.X R3, R141, UR13, RZ, P2, !PT ;  /* 0x0000000d8d037c10 */ /* 0x000fe400097fe4ff */
[----:B------:R-:W-:-:S02]  /*7600*/  IADD3.X R41, R52, UR13, RZ, P3, !PT ;  /* 0x0000000d34297c10 */ /* 0x000fc40009ffe4ff */
[----:B------:R-:W-:Y:S01]  /*7610*/  IADD3.X R43, R51, UR13, RZ, P4, !PT ;  /* 0x0000000d332b7c10 */ /* 0x000fe2000a7fe4ff */
[----:B------:R0:W5:Y:S04]  /*7620*/  @!P0 LDG.E.U8 R233, desc[UR10][R2.64] ;  /* 0x0000000a02e98981 */ /* 0x000168000c1e1100 */
[----:B------:R1:W5:Y:S04]  /*7630*/  @!P0 LDG.E.U8 R140, desc[UR10][R40.64] ;  /* 0x0000000a288c8981 */ /* 0x000368000c1e1100 */
[----:B------:R1:W5:Y:S01]  /*7640*/  @!P0 LDG.E.U8 R221, desc[UR10][R42.64] ;  /* 0x0000000a2add8981 */ /* 0x000362000c1e1100 */
[----:B0-----:R-:W-:-:S02]  /*7650*/  IADD3 R2, P3, R146, UR12, RZ ;  /* 0x0000000c92027c10 */ /* 0x001fc4000ff7e0ff */
[----:B-1----:R-:W-:Y:S02]  /*7660*/  IADD3 R40, P4, R50, UR12, RZ ;  /* 0x0000000c32287c10 */ /* 0x002fe4000ff9e0ff */
[----:B------:R-:W-:Y:S02]  /*7670*/  IADD3 R42, P2, R49, UR12, RZ ;  /* 0x0000000c312a7c10 */ /* 0x000fe4000ff5e0ff */
[----:B------:R-:W-:Y:S02]  /*7680*/  PRMT R240, RZ, 0x7610, R240 ;  /* 0x00007610fff07816 */ /* 0x000fe400000000f0 */
[----:B------:R-:W-:Y:S02]  /*7690*/  PRMT R81, RZ, 0x7610, R81 ;  /* 0x00007610ff517816 */ /* 0x000fe40000000051 */
[----:B------:R-:W-:Y:S02]  /*76a0*/  PRMT R212, RZ, 0x7610, R212 ;  /* 0x00007610ffd47816 */ /* 0x000fe400000000d4 */
[----:B------:R-:W-:-:S02]  /*76b0*/  IADD3.X R3, R145, UR13, RZ, P3, !PT ;  /* 0x0000000d91037c10 */ /* 0x000fc40009ffe4ff */
[----:B------:R-:W-:-:S03]  /*76c0*/  IADD3.X R43, R48, UR13, RZ, P2, !PT ;  /* 0x0000000d302b7c10 */ /* 0x000fc600097fe4ff */
[----:B------:R4:W5:Y:S01]  /*76d0*/  @!P0 LDG.E.U8 R81, desc[UR10][R2.64] ;  /* 0x0000000a02518981 */ /* 0x000962000c1e1100 */
[----:B---3--:R-:W-:-:S03]  /*76e0*/  IADD3.X R41, R47, UR13, RZ, P4, !PT ;  /* 0x0000000d2f297c10 */ /* 0x008fc6000a7fe4ff */
[----:B------:R-:W3:Y:S04]  /*76f0*/  @!P0 LDG.E.U8 R212, desc[UR10][R42.64] ;  /* 0x0000000a2ad48981 */ /* 0x000ee8000c1e1100 */
[----:B------:R2:W3:Y:S01]  /*7700*/  @!P1 LDG.E.U8 R240, desc[UR10][R40.64] ;  /* 0x0000000a28f09981 */ /* 0x0004e2000c1e1100 */
[----:B----4-:R-:W-:Y:S02]  /*7710*/  IADD3 R2, P3, R46, UR12, RZ ;  /* 0x0000000c2e027c10 */ /* 0x010fe4000ff7e0ff */
[----:B------:R-:W-:Y:S02]  /*7720*/  PRMT R76, RZ, 0x7610, R76 ;  /* 0x00007610ff4c7816 */ /* 0x000fe4000000004c */
[----:B------:R-:W-:Y:S02]  /*7730*/  PRMT R77, RZ, 0x7610, R77 ;  /* 0x00007610ff4d7816 */ /* 0x000fe4000000004d */
[----:B------:R-:W-:-:S02]  /*7740*/  PRMT R78, RZ, 0x7610, R78 ;  /* 0x00007610ff4e7816 */ /* 0x000fc4000000004e */
[----:B--2---:R-:W-:Y:S02]  /*7750*/  IADD3 R40, P4, R45, UR12, RZ ;  /* 0x0000000c2d287c10 */ /* 0x004fe4000ff9e0ff */
[----:B------:R-:W-:Y:S02]  /*7760*/  IADD3 R42, P2, R44, UR12, RZ ;  /* 0x0000000c2c2a7c10 */ /* 0x000fe4000ff5e0ff */
[----:B------:R-:W-:Y:S02]  /*7770*/  IADD3.X R3, R39, UR13, RZ, P3, !PT ;  /* 0x0000000d27037c10 */ /* 0x000fe40009ffe4ff */
[----:B------:R-:W-:-:S03]  /*7780*/  IADD3.X R41, R4, UR13, RZ, P4, !PT ;  /* 0x0000000d04297c10 */ /* 0x000fc6000a7fe4ff */
[----:B------:R0:W2:Y:S04]  /*7790*/  @!P1 LDG.E.U8 R76, desc[UR10][R2.64] ;  /* 0x0000000a024c9981 */ /* 0x0000a8000c1e1100 */
[----:B------:R1:W4:Y:S01]  /*77a0*/  @!P0 LDG.E.U8 R77, desc[UR10][R40.64] ;  /* 0x0000000a284d8981 */ /* 0x000322000c1e1100 */
[----:B-----5:R-:W-:-:S05]  /*77b0*/  IADD3.X R43, R0, UR13, RZ, P2, !PT ;  /* 0x0000000d002b7c10 */ /* 0x020fca00097fe4ff */
[----:B------:R5:W2:Y:S01]  /*77c0*/  @!P0 LDG.E.U8 R78, desc[UR10][R42.64] ;  /* 0x0000000a2a4e8981 */ /* 0x000aa2000c1e1100 */
[----:B------:R-:W1:Y:S01]  /*77d0*/  S2UR UR7, SR_CgaCtaId ;  /* 0x00000000000779c3 */ /* 0x000e620000008800 */
[----:B------:R-:W-:Y:S01]  /*77e0*/  LOP3.LUT R0, R121, 0x3, RZ, 0xc0, !PT ;  /* 0x0000000379007812 */ /* 0x000fe200078ec0ff */
[----:B------:R-:W-:Y:S01]  /*77f0*/  UMOV UR6, 0x400 ;  /* 0x0000040000067882 */ /* 0x000fe20000000000 */
[----:B0-----:R-:W-:-:S03]  /*7800*/  SHF.R.U32.HI R2, RZ, 0x2, R121 ;  /* 0x00000002ff027819 */ /* 0x001fc60000011679 */
[----:B------:R-:W-:-:S05]  /*7810*/  IMAD R0, R0, 0x88, RZ ;  /* 0x0000008800007824 */ /* 0x000fca00078e02ff */
[----:B------:R-:W-:-:S04]  /*7820*/  LOP3.LUT R0, R0, 0x17, R2, 0x78, !PT ;  /* 0x0000001700007812 */ /* 0x000fc800078e7802 */
[----:B------:R-:W-:Y:S01]  /*7830*/  LOP3.LUT R46, R0, 0x8, RZ, 0x3c, !PT ;  /* 0x00000008002e7812 */ /* 0x000fe200078e3cff */
[----:B-1----:R-:W-:-:S09]  /*7840*/  ULEA UR6, UR7, UR6, 0x18 ;  /* 0x0000000607067291 */ /* 0x002fd2000f8ec03f */
[----:B------:R-:W-:Y:S04]  /*7850*/  LDS.U8 R60, [R0+UR6] ;  /* 0x00000006003c7984 */ /* 0x000fe80008000000 */
[----:B------:R-:W0:Y:S04]  /*7860*/  LDS.U8 R61, [R0+UR6+0x20] ;  /* 0x00002006003d7984 */ /* 0x000e280008000000 */
[----:B------:R-:W-:Y:S04]  /*7870*/  LDS.U8 R186, [R0+UR6+0x40] ;  /* 0x0000400600ba7984 */ /* 0x000fe80008000000 */
[----:B------:R-:W-:Y:S04]  /*7880*/  LDS.U8 R187, [R0+UR6+0x60] ;  /* 0x0000600600bb7984 */ /* 0x000fe80008000000 */
[----:B------:R-:W-:Y:S04]  /*7890*/  LDS.U8 R62, [R0+UR6+0x200] ;  /* 0x00020006003e7984 */ /* 0x000fe80008000000 */
[----:B------:R-:W1:Y:S04]  /*78a0*/  LDS.U8 R63, [R0+UR6+0x220] ;  /* 0x00022006003f7984 */ /* 0x000e680008000000 */
[----:B------:R-:W-:Y:S04]  /*78b0*/  LDS.U8 R188, [R0+UR6+0x240] ;  /* 0x0002400600bc7984 */ /* 0x000fe80008000000 */
        /* <DEDUP_REMOVED lines=56> */
[----:B-----5:R-:W-:Y:S04]  /*7c40*/  LDS.U8 R42, [R0+UR6+0x1e40] ;  /* 0x001e4006002a7984 */ /* 0x020fe80008000000 */
[----:B------:R-:W-:Y:S04]  /*7c50*/  LDS.U8 R64, [R46+UR6] ;  /* 0x000000062e407984 */ /* 0x000fe80008000000 */
[----:B------:R-:W5:Y:S04]  /*7c60*/  LDS.U8 R65, [R46+UR6+0x20] ;  /* 0x000020062e417984 */ /* 0x000f680008000000 */
[----:B------:R-:W-:Y:S04]  /*7c70*/  LDS.U8 R190, [R46+UR6+0x40] ;  /* 0x000040062ebe7984 */ /* 0x000fe80008000000 */
[----:B------:R-:W-:Y:S04]  /*7c80*/  LDS.U8 R191, [R46+UR6+0x60] ;  /* 0x000060062ebf7984 */ /* 0x000fe80008000000 */
[----:B------:R-:W-:Y:S04]  /*7c90*/  LDS.U8 R194, [R46+UR6+0x200] ;  /* 0x000200062ec27984 */ /* 0x000fe80008000000 */
[----:B------:R-:W5:Y:S04]  /*7ca0*/  LDS.U8 R195, [R46+UR6+0x220] ;  /* 0x000220062ec37984 */ /* 0x000f680008000000 */
        /* <DEDUP_REMOVED lines=57> */
[----:B------:R-:W-:Y:S01]  /*8040*/  LDS.U8 R46, [R46+UR6+0x1e60] ;  /* 0x001e60062e2e7984 */ /* 0x000fe20008000000 */
[----:B------:R-:W-:Y:S06]  /*8050*/  BAR.SYNC.DEFER_BLOCKING 0x0 ;  /* 0x0000000000007b1d */ /* 0x000fec0000010000 */
[----:B------:R0:W-:Y:S02]  /*8060*/  STS.U8 [R211+UR5], R201 ;  /* 0x000000c9d3007988 */ /* 0x0001e40008000005 */
[----:B0-----:R-:W0:Y:S02]  /*8070*/  S2R R201, SR_TID.X ;  /* 0x0000000000c97919 */ /* 0x001e240000002100 */
[----:B------:R3:W-:Y:S04]  /*8080*/  STS.U8 [R211+UR5+0x880], R79 ;  /* 0x0008804fd3007988 */ /* 0x0007e80008000005 */
[----:B------:R1:W-:Y:S01]  /*8090*/  STS.U8 [R211+UR5+0x1000], R82 ;  /* 0x00100052d3007988 */ /* 0x0003e20008000005 */
[----:B---3--:R-:W-:-:S03]  /*80a0*/  LOP3.LUT R79, R211, 0x20, RZ, 0x3c, !PT ;  /* 0x00000020d34f7812 */ /* 0x008fc600078e3cff */
[----:B------:R-:W-:Y:S01]  /*80b0*/  STS.U8 [R211+UR5+0x80], R206 ;  /* 0x000080ced3007988 */ /* 0x000fe20008000005 */
        /* <DEDUP_REMOVED lines=13> */
[----:B------:R1:W-:Y:S04]  /*8190*/  STS.U8 [R79+UR5+0xa80], R196 ;  /* 0x000a80c44f007988 */ /* 0x0003e80008000005 */
[----:B------:R-:W-:Y:S04]  /*81a0*/  STS.U8 [R79+UR5+0x200], R246 ;  /* 0x000200f64f007988 */ /* 0x000fe80008000005 */
[----:B------:R-:W-:Y:S01]  /*81b0*/  STS.U8 [R79+UR5+0x280], R235 ;  /* 0x000280eb4f007988 */ /* 0x000fe20008000005 */
[----:B-1----:R-:W-:-:S03]  /*81c0*/  LOP3.LUT R196, R211, 0x40, RZ, 0x3c, !PT ;  /* 0x00000040d3c47812 */ /* 0x002fc600078e3cff */
        /* <DEDUP_REMOVED lines=12> */
[----:B------:R-:W-:Y:S04]  /*8290*/  STS.U8 [R82+UR5+0x1b00], R247 ;  /* 0x001b00f752007988 */ /* 0x000fe80008000005 */
[----:B------:R1:W-:Y:S04]  /*82a0*/  STS.U8 [R82+UR5+0x1b80], R213 ;  /* 0x001b80d552007988 */ /* 0x0003e80008000005 */
[----:B------:R-:W-:Y:S01]  /*82b0*/  STS.U8 [R196+UR5+0x400], R224 ;  /* 0x000400e0c4007988 */ /* 0x000fe20008000005 */
[----:B-1----:R-:W-:-:S02]  /*82c0*/  LOP3.LUT R82, R211, 0x60, RZ, 0x3c, !PT ;  /* 0x00000060d3527812 */ /* 0x002fc400078e3cff */
[----:B------:R-:W-:Y:S01]  /*82d0*/  LOP3.LUT R211, R211, 0x70, RZ, 0x3c, !PT ;  /* 0x00000070d3d37812 */ /* 0x000fe200078e3cff */
        /* <DEDUP_REMOVED lines=9> */
[----:B------:R-:W-:Y:S01]  /*8370*/  IMAD R60, R61, 0x100, R60 ;  /* 0x000001003d3c7824 */ /* 0x000fe200078e023c */
[----:B-1----:R-:W1:Y:S02]  /*8380*/  LDC R196, c[0x0][0x238] ;  /* 0x00008e00ffc47b82 */ /* 0x002e640000000800 */
        /* <DEDUP_REMOVED lines=19> */
[----:B----4-:R-:W-:Y:S04]  /*84c0*/  STS.U8 [R211+UR5+0x1780], R77 ;  /* 0x0017804dd3007988 */ /* 0x010fe80008000005 */
[----:B--2---:R-:W-:Y:S04]  /*84d0*/  STS.U8 [R211+UR5+0x1f00], R76 ;  /* 0x001f004cd3007988 */ /* 0x004fe80008000005 */
[----:B------:R-:W-:Y:S01]  /*84e0*/  STS.U8 [R211+UR5+0x1f80], R78 ;  /* 0x001f804ed3007988 */ /* 0x000fe20008000005 */
[C---:B0-----:R-:W-:Y:S01]  /*84f0*/  LOP3.LUT R140, R201.reuse, 0x7, RZ, 0xc0, !PT ;  /* 0x00000007c98c7812 */ /* 0x041fe200078ec0ff */
[----:B------:R-:W-:-:S04]  /*8500*/  IMAD.SHL.U32 R79, R201, 0x2, RZ ;  /* 0x00000002c94f7824 */ /* 0x000fc800078e00ff */
[----:B------:R-:W-:-:S05]  /*8510*/  IMAD R140, R140, 0x110, RZ ;  /* 0x000001108c8c7824 */ /* 0x000fca00078e02ff */
[----:B------:R-:W-:Y:S01]  /*8520*/  LOP3.LUT R140, R140, 0x30, R79, 0x78, !PT ;  /* 0x000000308c8c7812 */ /* 0x000fe200078e784f */
[----:B------:R-:W-:-:S05]  /*8530*/  IMAD.SHL.U32 R79, R201, 0x40, RZ ;  /* 0x00000040c94f7824 */ /* 0x000fca00078e00ff */
[----:B------:R-:W-:Y:S01]  /*8540*/  LOP3.LUT R140, R140, 0x800, R79, 0xf8, !PT ;  /* 0x000008008c8c7812 */ /* 0x000fe200078ef84f */
[----:B------:R-:W-:Y:S06]  /*8550*/  BAR.SYNC.DEFER_BLOCKING 0x0 ;  /* 0x0000000000007b1d */ /* 0x000fec0000010000 */
[----:B------:R-:W0:Y:S04]  /*8560*/  LDSM.16.M88.4 R80, [R140+UR6] ;  /* 0x000000068c50783b */ /* 0x000e280008000200 */
[----:B------:R-:W2:Y:S01]  /*8570*/  LDSM.16.M88.4 R76, [R140+UR6+0x1000] ;  /* 0x001000068c4c783b */ /* 0x000ea20008000200 */
[----:B------:R-:W-:-:S02]  /*8580*/  IMAD R62, R63, 0x100, R62 ;  /* 0x000001003f3e7824 */ /* 0x000fc400078e023e */
[----:B-----5:R-:W-:Y:S02]  /*8590*/  IMAD R61, R65, 0x100, R64 ;  /* 0x00000100413d7824 */ /* 0x020fe400078e0240 */
[----:B------:R-:W-:Y:S01]  /*85a0*/  IMAD R63, R195, 0x100, R194 ;  /* 0x00000100c33f7824 */ /* 0x000fe200078e02c2 */
[----:B------:R-:W-:Y:S02]  /*85b0*/  F2FP.F16.E4M3.UNPACK_B R60, R60 ;  /* 0x0000003cff3c723e */ /* 0x000fe400020006ff */
[----:B------:R-:W-:Y:S02]  /*85c0*/  F2FP.F16.E4M3.UNPACK_B R62, R62 ;  /* 0x0000003eff3e723e */ /* 0x000fe400020006ff */
[----:B------:R-:W-:Y:S02]  /*85d0*/  F2FP.F16.E4M3.UNPACK_B R61, R61 ;  /* 0x0000003dff3d723e */ /* 0x000fe400020006ff */
[----:B------:R-:W-:Y:S02]  /*85e0*/  F2FP.F16.E4M3.UNPACK_B R63, R63 ;  /* 0x0000003fff3f723e */ /* 0x000fe400020006ff */
[----:B0-----:R-:W-:-:S02]  /*85f0*/  F2FP.F16.E4M3.UNPACK_B R64, R80 ;  /* 0x00000050ff40723e */ /* 0x001fc400020006ff */
[----:B------:R-:W-:-:S07]  /*8600*/  F2FP.F16.E4M3.UNPACK_B R65, R81 ;  /* 0x00000051ff41723e */ /* 0x000fce00020006ff */
[----:B------:R-:W-:Y:S07]  /*8610*/  HMMA.16816.F32 R68, R60, R64, R68 ;  /* 0x000000403c44723c */ /* 0x000fee0000001844 */
[----:B--2---:R-:W-:Y:S02]  /*8620*/  F2FP.F16.E4M3.UNPACK_B R64, R76 ;  /* 0x0000004cff40723e */ /* 0x004fe400020006ff */
[----:B------:R-:W-:-:S07]  /*8630*/  F2FP.F16.E4M3.UNPACK_B R65, R77 ;  /* 0x0000004dff41723e */ /* 0x000fce00020006ff */
[----:B------:R-:W-:Y:S01]  /*8640*/  HMMA.16816.F32 R72, R60, R64, R72 ;  /* 0x000000403c48723c */ /* 0x000fe20000001848 */
[----:B------:R-:W-:-:S06]  /*8650*/  F2FP.F16.E4M3.UNPACK_B R80, R80.H1 ;  /* 0x00000050ff50723e */ /* 0x000fcc00030006ff */
[----:B------:R-:W-:Y:S02]  /*8660*/  IMAD R60, R187, 0x100, R186 ;  /* 0x00000100bb3c7824 */ /* 0x000fe400078e02ba */
[----:B------:R-:W-:Y:S02]  /*8670*/  IMAD R62, R189, 0x100, R188 ;  /* 0x00000100bd3e7824 */ /* 0x000fe400078e02bc */
[----:B------:R-:W-:Y:S02]  /*8680*/  IMAD R61, R191, 0x100, R190 ;  /* 0x00000100bf3d7824 */ /* 0x000fe400078e02be */
[----:B------:R-:W-:Y:S01]  /*8690*/  IMAD R63, R193, 0x100, R192 ;  /* 0x00000100c13f7824 */ /* 0x000fe200078e02c0 */
[----:B------:R-:W-:Y:S02]  /*86a0*/  F2FP.F16.E4M3.UNPACK_B R60, R60 ;  /* 0x0000003cff3c723e */ /* 0x000fe400020006ff */
[----:B------:R-:W-:Y:S02]  /*86b0*/  F2FP.F16.E4M3.UNPACK_B R62, R62 ;  /* 0x0000003eff3e723e */ /* 0x000fe400020006ff */
[----:B------:R-:W-:-:S02]  /*86c0*/  F2FP.F16.E4M3.UNPACK_B R61, R61 ;  /* 0x0000003dff3d723e */ /* 0x000fc400020006ff */
[----:B------:R-:W-:Y:S02]  /*86d0*/  F2FP.F16.E4M3.UNPACK_B R63, R63 ;  /* 0x0000003fff3f723e */ /* 0x000fe400020006ff */
[----:B------:R-:W-:Y:S02]  /*86e0*/  F2FP.F16.E4M3.UNPACK_B R81, R81.H1 ;  /* 0x00000051ff51723e */ /* 0x000fe400030006ff */
[----:B------:R-:W-:Y:S02]  /*86f0*/  F2FP.F16.E4M3.UNPACK_B R76, R76.H1 ;  /* 0x0000004cff4c723e */ /* 0x000fe400030006ff */
[----:B------:R-:W-:-:S03]  /*8700*/  F2FP.F16.E4M3.UNPACK_B R77, R77.H1 ;  /* 0x0000004dff4d723e */ /* 0x000fc600030006ff */
[C---:B------:R-:W-:Y:S06]  /*8710*/  HMMA.16816.F32 R68, R60.reuse, R80, R68 ;  /* 0x000000503c44723c */ /* 0x040fec0000001844 */
[----:B------:R-:W-:Y:S01]  /*8720*/  HMMA.16816.F32 R72, R60, R76, R72 ;  /* 0x0000004c3c48723c */ /* 0x000fe20000001848 */
[----:B------:R-:W-:-:S06]  /*8730*/  F2FP.F16.E4M3.UNPACK_B R64, R78 ;  /* 0x0000004eff40723e */ /* 0x000fcc00020006ff */
        /* <DEDUP_REMOVED lines=8> */
[----:B------:R-:W-:Y:S02]  /*87c0*/  F2FP.F16.E4M3.UNPACK_B R66, R82 ;  /* 0x00000052ff42723e */ /* 0x000fe400020006ff */
[----:B------:R-:W-:Y:S02]  /*87d0*/  F2FP.F16.E4M3.UNPACK_B R67, R83 ;  /* 0x00000053ff43723e */ /* 0x000fe400020006ff */
[----:B------:R-:W-:Y:S02]  /*87e0*/  F2FP.F16.E4M3.UNPACK_B R65, R79 ;  /* 0x0000004fff41723e */ /* 0x000fe400020006ff */
[----:B------:R-:W-:-:S03]  /*87f0*/  LOP3.LUT R123, R140, 0x40, RZ, 0x3c, !PT ;  /* 0x000000408c7b7812 */ /* 0x000fc600078e3cff */
[C---:B------:R-:W-:Y:S06]  /*8800*/  HMMA.16816.F32 R68, R60.reuse, R66, R68 ;  /* 0x000000423c44723c */ /* 0x040fec0000001844 */
[----:B------:R-:W-:Y:S01]  /*8810*/  HMMA.16816.F32 R72, R60, R64, R72 ;  /* 0x000000403c48723c */ /* 0x000fe20000001848 */
[----:B------:R-:W0:Y:S04]  /*8820*/  LDSM.16.M88.4 R60, [R123+UR6] ;  /* 0x000000067b3c783b */ /* 0x000e280008000200 */
[----:B------:R-:W2:Y:S01]  /*8830*/  LDSM.16.M88.4 R64, [R123+UR6+0x1000] ;  /* 0x001000067b40783b */ /* 0x000ea20008000200 */
[----:B------:R-:W-:-:S02]  /*8840*/  IMAD R80, R174, 0x100, R173 ;  /* 0x00000100ae507824 */ /* 0x000fc400078e02ad */
[----:B------:R-:W-:Y:S02]  /*8850*/  IMAD R175, R176, 0x100, R175 ;  /* 0x00000100b0af7824 */ /* 0x000fe400078e02af */
[----:B------:R-:W-:Y:S02]  /*8860*/  IMAD R81, R178, 0x100, R177 ;  /* 0x00000100b2517824 */ /* 0x000fe400078e02b1 */
[----:B------:R-:W-:Y:S01]  /*8870*/  IMAD R179, R180, 0x100, R179 ;  /* 0x00000100b4b37824 */ /* 0x000fe200078e02b3 */
[----:B------:R-:W-:Y:S02]  /*8880*/  F2FP.F16.E4M3.UNPACK_B R76, R82.H1 ;  /* 0x00000052ff4c723e */ /* 0x000fe400030006ff */
[----:B------:R-:W-:Y:S02]  /*8890*/  F2FP.F16.E4M3.UNPACK_B R77, R83.H1 ;  /* 0x00000053ff4d723e */ /* 0x000fe400030006ff */
[----:B------:R-:W-:Y:S02]  /*88a0*/  F2FP.F16.E4M3.UNPACK_B R80, R80 ;  /* 0x00000050ff50723e */ /* 0x000fe400020006ff */
[----:B------:R-:W-:-:S02]  /*88b0*/  F2FP.F16.E4M3.UNPACK_B R82, R175 ;  /* 0x000000afff52723e */ /* 0x000fc400020006ff */
[----:B------:R-:W-:Y:S02]  /*88c0*/  F2FP.F16.E4M3.UNPACK_B R81, R81 ;  /* 0x00000051ff51723e */ /* 0x000fe400020006ff */
[----:B------:R-:W-:Y:S02]  /*88d0*/  F2FP.F16.E4M3.UNPACK_B R83, R179 ;  /* 0x000000b3ff53723e */ /* 0x000fe400020006ff */
[----:B------:R-:W-:Y:S02]  /*88e0*/  F2FP.F16.E4M3.UNPACK_B R78, R78.H1 ;  /* 0x0000004eff4e723e */ /* 0x000fe400030006ff */
[----:B------:R-:W-:-:S03]  /*88f0*/  F2FP.F16.E4M3.UNPACK_B R79, R79.H1 ;  /* 0x0000004fff4f723e */ /* 0x000fc600030006ff */
[C---:B------:R-:W-:Y:S06]  /*8900*/  HMMA.16816.F32 R68, R80.reuse, R76, R68 ;  /* 0x0000004c5044723c */ /* 0x040fec0000001844 */
[----:B------:R-:W-:Y:S01]  /*8910*/  HMMA.16816.F32 R72, R80, R78, R72 ;  /* 0x0000004e5048723c */ /* 0x000fe20000001848 */
[----:B------:R-:W-:Y:S02]  /*8920*/  IMAD R76, R166, 0x100, R165 ;  /* 0x00000100a64c7824 */ /* 0x000fe400078e02a5 */
[----:B------:R-:W-:-:S04]  /*8930*/  IMAD R77, R170, 0x100, R169 ;  /* 0x00000100aa4d7824 */ /* 0x000fc800078e02a9 */
[----:B------:R-:W-:Y:S02]  /*8940*/  IMAD R78, R168, 0x100, R167 ;  /* 0x00000100a84e7824 */ /* 0x000fe400078e02a7 */
[----:B------:R-:W-:Y:S01]  /*8950*/  IMAD R79, R172, 0x100, R171 ;  /* 0x00000100ac4f7824 */ /* 0x000fe200078e02ab */
[----:B------:R-:W-:Y:S02]  /*8960*/  F2FP.F16.E4M3.UNPACK_B R76, R76 ;  /* 0x0000004cff4c723e */ /* 0x000fe400020006ff */
[----:B------:R-:W-:Y:S02]  /*8970*/  F2FP.F16.E4M3.UNPACK_B R78, R78 ;  /* 0x0000004eff4e723e */ /* 0x000fe400020006ff */
[----:B------:R-:W-:Y:S02]  /*8980*/  F2FP.F16.E4M3.UNPACK_B R77, R77 ;  /* 0x0000004dff4d723e */ /* 0x000fe400020006ff */
[----:B------:R-:W-:Y:S02]  /*8990*/  F2FP.F16.E4M3.UNPACK_B R79, R79 ;  /* 0x0000004fff4f723e */ /* 0x000fe400020006ff */
[----:B0-----:R-:W-:-:S02]  /*89a0*/  F2FP.F16.E4M3.UNPACK_B R82, R60 ;  /* 0x0000003cff52723e */ /* 0x001fc400020006ff */
[----:B------:R-:W-:Y:S02]  /*89b0*/  F2FP.F16.E4M3.UNPACK_B R83, R61 ;  /* 0x0000003dff53723e */ /* 0x000fe400020006ff */
[----:B--2---:R-:W-:Y:S02]  /*89c0*/  F2FP.F16.E4M3.UNPACK_B R80, R64 ;  /* 0x00000040ff50723e */ /* 0x004fe400020006ff */
[----:B------:R-:W-:-:S03]  /*89d0*/  F2FP.F16.E4M3.UNPACK_B R81, R65 ;  /* 0x00000041ff51723e */ /* 0x000fc600020006ff */
        /* <DEDUP_REMOVED lines=10> */
[----:B------:R-:W-:-:S02]  /*8a80*/  F2FP.F16.E4M3.UNPACK_B R60, R60.H1 ;  /* 0x0000003cff3c723e */ /* 0x000fc400030006ff */
[----:B------:R-:W-:Y:S02]  /*8a90*/  F2FP.F16.E4M3.UNPACK_B R61, R61.H1 ;  /* 0x0000003dff3d723e */ /* 0x000fe400030006ff */
[----:B------:R-:W-:Y:S02]  /*8aa0*/  F2FP.F16.E4M3.UNPACK_B R64, R64.H1 ;  /* 0x00000040ff40723e */ /* 0x000fe400030006ff */
[----:B------:R-:W-:-:S03]  /*8ab0*/  F2FP.F16.E4M3.UNPACK_B R65, R65.H1 ;  /* 0x00000041ff41723e */ /* 0x000fc600030006ff */
[C---:B------:R-:W-:Y:S06]  /*8ac0*/  HMMA.16816.F32 R68, R80.reuse, R60, R68 ;  /* 0x0000003c5044723c */ /* 0x040fec0000001844 */
[----:B------:R-:W-:Y:S01]  /*8ad0*/  HMMA.16816.F32 R80, R80, R64, R72 ;  /* 0x000000405050723c */ /* 0x000fe20000001848 */
[----:B------:R-:W-:Y:S02]  /*8ae0*/  IMAD R76, R150, 0x100, R149 ;  /* 0x00000100964c7824 */ /* 0x000fe400078e0295 */
[----:B------:R-:W-:Y:S02]  /*8af0*/  IMAD R78, R152, 0x100, R151 ;  /* 0x00000100984e7824 */ /* 0x000fe400078e0297 */
[----:B------:R-:W-:-:S02]  /*8b00*/  IMAD R77, R154, 0x100, R153 ;  /* 0x000001009a4d7824 */ /* 0x000fc400078e0299 */
[----:B------:R-:W-:Y:S01]  /*8b10*/  IMAD R79, R156, 0x100, R155 ;  /* 0x000001009c4f7824 */ /* 0x000fe200078e029b */
[----:B------:R-:W-:Y:S01]  /*8b20*/  F2FP.F16.E4M3.UNPACK_B R76, R76 ;  /* 0x0000004cff4c723e */ /* 0x000fe200020006ff */
[----:B------:R-:W0:Y:S01]  /*8b30*/  LDSM.16.M88.4 R72, [R140+UR6+0x80] ;  /* 0x000080068c48783b */ /* 0x000e220008000200 */
[----:B------:R-:W-:Y:S02]  /*8b40*/  F2FP.F16.E4M3.UNPACK_B R78, R78 ;  /* 0x0000004eff4e723e */ /* 0x000fe400020006ff */
[----:B------:R-:W-:Y:S02]  /*8b50*/  F2FP.F16.E4M3.UNPACK_B R77, R77 ;  /* 0x0000004dff4d723e */ /* 0x000fe400020006ff */
[----:B------:R-:W-:Y:S02]  /*8b60*/  F2FP.F16.E4M3.UNPACK_B R79, R79 ;  /* 0x0000004fff4f723e */ /* 0x000fe400020006ff */
[----:B------:R-:W-:Y:S02]  /*8b70*/  F2FP.F16.E4M3.UNPACK_B R64, R62 ;  /* 0x0000003eff40723e */ /* 0x000fe400020006ff */
[----:B------:R-:W-:-:S02]  /*8b80*/  F2FP.F16.E4M3.UNPACK_B R65, R63 ;  /* 0x0000003fff41723e */ /* 0x000fc400020006ff */
[----:B------:R-:W-:Y:S02]  /*8b90*/  F2FP.F16.E4M3.UNPACK_B R60, R66 ;  /* 0x00000042ff3c723e */ /* 0x000fe400020006ff */
[----:B------:R-:W-:-:S03]  /*8ba0*/  F2FP.F16.E4M3.UNPACK_B R61, R67 ;  /* 0x00000043ff3d723e */ /* 0x000fc600020006ff */
[C---:B------:R-:W-:Y:S06]  /*8bb0*/  HMMA.16816.F32 R68, R76.reuse, R64, R68 ;  /* 0x000000404c44723c */ /* 0x040fec0000001844 */
[----:B------:R-:W-:Y:S01]  /*8bc0*/  HMMA.16816.F32 R80, R76, R60, R80 ;  /* 0x0000003c4c50723c */ /* 0x000fe20000001850 */
[----:B------:R-:W2:Y:S01]  /*8bd0*/  LDSM.16.M88.4 R76, [R140+UR6+0x1080] ;  /* 0x001080068c4c783b */ /* 0x000ea20008000200 */
[----:B------:R-:W-:Y:S02]  /*8be0*/  IMAD R132, R132, 0x100, R139 ;  /* 0x0000010084847824 */ /* 0x000fe400078e028b */
[----:B------:R-:W-:-:S03]  /*8bf0*/  IMAD R136, R136, 0x100, R138 ;  /* 0x0000010088887824 */ /* 0x000fc600078e028a */
[----:B------:R-:W-:Y:S02]  /*8c00*/  IMAD R60, R134, 0x100, R135 ;  /* 0x00000100863c7824 */ /* 0x000fe400078e0287 */
[----:B------:R-:W-:Y:S01]  /*8c10*/  IMAD R61, R133, 0x100, R137 ;  /* 0x00000100853d7824 */ /* 0x000fe200078e0289 */
[----:B------:R-:W-:Y:S02]  /*8c20*/  F2FP.F16.E4M3.UNPACK_B R64, R62.H1 ;  /* 0x0000003eff40723e */ /* 0x000fe400030006ff */
[----:B------:R-:W-:Y:S02]  /*8c30*/  F2FP.F16.E4M3.UNPACK_B R65, R63.H1 ;  /* 0x0000003fff41723e */ /* 0x000fe400030006ff */
[----:B------:R-:W-:Y:S02]  /*8c40*/  F2FP.F16.E4M3.UNPACK_B R60, R60 ;  /* 0x0000003cff3c723e */ /* 0x000fe400020006ff */
[----:B------:R-:W-:Y:S02]  /*8c50*/  F2FP.F16.E4M3.UNPACK_B R62, R132 ;  /* 0x00000084ff3e723e */ /* 0x000fe400020006ff */
[----:B------:R-:W-:-:S02]  /*8c60*/  F2FP.F16.E4M3.UNPACK_B R61, R61 ;  /* 0x0000003dff3d723e */ /* 0x000fc400020006ff */
[----:B------:R-:W-:Y:S02]  /*8c70*/  F2FP.F16.E4M3.UNPACK_B R63, R136 ;  /* 0x00000088ff3f723e */ /* 0x000fe400020006ff */
[----:B------:R-:W-:Y:S02]  /*8c80*/  F2FP.F16.E4M3.UNPACK_B R66, R66.H1 ;  /* 0x00000042ff42723e */ /* 0x000fe400030006ff */
[----:B------:R-:W-:-:S03]  /*8c90*/  F2FP.F16.E4M3.UNPACK_B R67, R67.H1 ;  /* 0x00000043ff43723e */ /* 0x000fc600030006ff */
[C---:B------:R-:W-:Y:S06]  /*8ca0*/  HMMA.16816.F32 R68, R60.reuse, R64, R68 ;  /* 0x000000403c44723c */ /* 0x040fec0000001844 */
[----:B------:R-:W-:Y:S07]  /*8cb0*/  HMMA.16816.F32 R80, R60, R66, R80 ;  /* 0x000000423c50723c */ /* 0x000fee0000001850 */
[----:B------:R-:W-:-:S02]  /*8cc0*/  IMAD R60, R127, 0x100, R124 ;  /* 0x000001007f3c7824 */ /* 0x000fc400078e027c */
[----:B------:R-:W-:Y:S02]  /*8cd0*/  IMAD R62, R126, 0x100, R129 ;  /* 0x000001007e3e7824 */ /* 0x000fe400078e0281 */
[----:B------:R-:W-:Y:S02]  /*8ce0*/  IMAD R61, R125, 0x100, R128 ;  /* 0x000001007d3d7824 */ /* 0x000fe400078e0280 */
[----:B------:R-:W-:Y:S01]  /*8cf0*/  IMAD R63, R131, 0x100, R130 ;  /* 0x00000100833f7824 */ /* 0x000fe200078e0282 */
[----:B------:R-:W-:Y:S02]  /*8d00*/  F2FP.F16.E4M3.UNPACK_B R60, R60 ;  /* 0x0000003cff3c723e */ /* 0x000fe400020006ff */
[----:B------:R-:W-:Y:S02]  /*8d10*/  F2FP.F16.E4M3.UNPACK_B R62, R62 ;  /* 0x0000003eff3e723e */ /* 0x000fe400020006ff */
[----:B------:R-:W-:Y:S02]  /*8d20*/  F2FP.F16.E4M3.UNPACK_B R61, R61 ;  /* 0x0000003dff3d723e */ /* 0x000fe400020006ff */
[----:B------:R-:W-:-:S02]  /*8d30*/  F2FP.F16.E4M3.UNPACK_B R63, R63 ;  /* 0x0000003fff3f723e */ /* 0x000fc400020006ff */
[----:B0-----:R-:W-:Y:S02]  /*8d40*/  F2FP.F16.E4M3.UNPACK_B R66, R72 ;  /* 0x00000048ff42723e */ /* 0x001fe400020006ff */
[----:B------:R-:W-:Y:S02]  /*8d50*/  F2FP.F16.E4M3.UNPACK_B R67, R73 ;  /* 0x00000049ff43723e */ /* 0x000fe400020006ff */
[----:B--2---:R-:W-:Y:S02]  /*8d60*/  F2FP.F16.E4M3.UNPACK_B R64, R76 ;  /* 0x0000004cff40723e */ /* 0x004fe400020006ff */
[----:B------:R-:W-:-:S03]  /*8d70*/  F2FP.F16.E4M3.UNPACK_B R65, R77 ;  /* 0x0000004dff41723e */ /* 0x000fc600020006ff */
[C---:B------:R-:W-:Y:S06]  /*8d80*/  HMMA.16816.F32 R68, R60.reuse, R66, R68 ;  /* 0x000000423c44723c */ /* 0x040fec0000001844 */
        /* <DEDUP_REMOVED lines=12> */
[----:B------:R-:W-:-:S05]  /*8e50*/  F2FP.F16.E4M3.UNPACK_B R77, R77.H1 ;  /* 0x0000004dff4d723e */ /* 0x000fca00030006ff */
        /* <DEDUP_REMOVED lines=13> */
[----:B------:R-:W-:-:S05]  /*8f30*/  F2FP.F16.E4M3.UNPACK_B R73, R79 ;  /* 0x0000004fff49723e */ /* 0x000fca00020006ff */
[C---:B------:R-:W-:Y:S01]  /*8f40*/  HMMA.16816.F32 R64, R80.reuse, R60, R64 ;  /* 0x0000003c5040723c */ /* 0x040fe20000001840 */
[----:B------:R-:W0:Y:S05]  /*8f50*/  LDSM.16.M88.4 R60, [R123+UR6+0x80] ;  /* 0x000080067b3c783b */ /* 0x000e2a0008000200 */
        /* <DEDUP_REMOVED lines=30> */
[----:B------:R-:W-:Y:S02]  /*9140*/  IMAD R53, R57, 0x100, R53 ;  /* 0x0000010039357824 */ /* 0x000fe400078e0235 */
[----:B------:R-:W-:Y:S02]  /*9150*/  IMAD R50, R58, 0x100, R50 ;  /* 0x000001003a327824 */ /* 0x000fe400078e0232 */
[----:B------:R-:W-:-:S02]  /*9160*/  IMAD R56, R56, 0x100, R52 ;  /* 0x0000010038387824 */ /* 0x000fc400078e0234 */
[----:B------:R-:W-:Y:S01]  /*9170*/  IMAD R55, R55, 0x100, R54 ;  /* 0x0000010037377824 */ /* 0x000fe200078e0236 */
[----:B------:R-:W-:Y:S02]  /*9180*/  F2FP.F16.E4M3.UNPACK_B R54, R53 ;  /* 0x00000035ff36723e */ /* 0x000fe400020006ff */
[----:B------:R-:W-:Y:S02]  /*9190*/  F2FP.F16.E4M3.UNPACK_B R52, R50 ;  /* 0x00000032ff34723e */ /* 0x000fe400020006ff */
[----:B------:R-:W-:Y:S02]  /*91a0*/  F2FP.F16.E4M3.UNPACK_B R53, R56 ;  /* 0x00000038ff35723e */ /* 0x000fe400020006ff */
[----:B------:R-:W-:Y:S02]  /*91b0*/  F2FP.F16.E4M3.UNPACK_B R55, R55 ;  /* 0x00000037ff37723e */ /* 0x000fe400020006ff */
[----:B------:R-:W-:Y:S02]  /*91c0*/  F2FP.F16.E4M3.UNPACK_B R60, R60.H1 ;  /* 0x0000003cff3c723e */ /* 0x000fe400030006ff */
[----:B------:R-:W-:-:S02]  /*91d0*/  F2FP.F16.E4M3.UNPACK_B R61, R61.H1 ;  /* 0x0000003dff3d723e */ /* 0x000fc400030006ff */
        /* <DEDUP_REMOVED lines=18> */
[----:B------:R-:W-:Y:S02]  /*9300*/  VIADD R5, R5, 0xffffffff ;  /* 0xffffffff05057836 */ /* 0x000fe40000000000 */
[----:B------:R-:W-:Y:S02]  /*9310*/  IMAD R3, R3, 0x100, R4 ;  /* 0x0000010003037824 */ /* 0x000fe400078e0204 */
[----:B------:R-:W-:Y:S01]  /*9320*/  IMAD R2, R2, 0x100, R42 ;  /* 0x0000010002027824 */ /* 0x000fe200078e022a */
[----:B------:R-:W-:Y:S01]  /*9330*/  ISETP.NE.U32.AND P0, PT, R5, RZ, PT ;  /* 0x000000ff0500720c */ /* 0x000fe20003f05070 */
[----:B------:R-:W-:-:S02]  /*9340*/  IMAD R0, R0, 0x100, R39 ;  /* 0x0000010000007824 */ /* 0x000fc400078e0227 */
[----:B------:R-:W-:Y:S01]  /*9350*/  IMAD R40, R46, 0x100, R40 ;  /* 0x000001002e287824 */ /* 0x000fe200078e0228 */
[----:B------:R-:W-:Y:S02]  /*9360*/  F2FP.F16.E4M3.UNPACK_B R62, R62.H1 ;  /* 0x0000003eff3e723e */ /* 0x000fe400030006ff */
[----:B------:R-:W-:Y:S02]  /*9370*/  F2FP.F16.E4M3.UNPACK_B R63, R63.H1 ;  /* 0x0000003fff3f723e */ /* 0x000fe400030006ff */
[----:B------:R-:W-:Y:S02]  /*9380*/  F2FP.F16.E4M3.UNPACK_B R72, R3 ;  /* 0x00000003ff48723e */ /* 0x000fe400020006ff */
[----:B------:R-:W-:Y:S02]  /*9390*/  F2FP.F16.E4M3.UNPACK_B R74, R2 ;  /* 0x00000002ff4a723e */ /* 0x000fe400020006ff */
[----:B------:R-:W-:Y:S02]  /*93a0*/  F2FP.F16.E4M3.UNPACK_B R73, R0 ;  /* 0x00000000ff49723e */ /* 0x000fe400020006ff */
[----:B------:R-:W-:Y:S01]  /*93b0*/  F2FP.F16.E4M3.UNPACK_B R75, R40 ;  /* 0x00000028ff4b723e */ /* 0x000fe200020006ff */
[----:B-1----:R-:W-:Y:S01]  /*93c0*/  IMAD.SHL.U32 R196, R196, 0x100, RZ ;  /* 0x00000100c4c47824 */ /* 0x002fe200078e00ff */
[----:B------:R-:W-:-:S02]  /*93d0*/  F2FP.F16.E4M3.UNPACK_B R2, R70.H1 ;  /* 0x00000046ff02723e */ /* 0x000fc400030006ff */
[----:B------:R-:W-:Y:S01]  /*93e0*/  F2FP.F16.E4M3.UNPACK_B R3, R71.H1 ;  /* 0x00000047ff03723e */ /* 0x000fe200030006ff */
[----:B------:R-:W-:Y:S01]  /*93f0*/  UIADD3 UR12, UP0, UR4, UR12, URZ ;  /* 0x0000000c040c7290 */ /* 0x000fe2000ff1e03f */
[----:B------:R-:W-:Y:S01]  /*9400*/  IADD3 R27, P1, R196, R27, RZ ;  /* 0x0000001bc41b7210 */ /* 0x000fe20007f3e0ff */
[----:B------:R-:W-:Y:S01]  /*9410*/  HMMA.16816.F32 R68, R72, R62, R64 ;  /* 0x0000003e4844723c */ /* 0x000fe20000001840 */
[----:B------:R-:W-:Y:S02]  /*9420*/  UIADD3 UR8, UR8, -0x100, URZ ;  /* 0xffffff0008087890 */ /* 0x000fe4000fffe03f */
[----:B------:R-:W-:-:S03]  /*9430*/  ULEA.HI.X.SX32 UR13, UR4, UR13, 0x1, UP0 ;  /* 0x0000000d040d7291 */ /* 0x000fc600080f0e3f */
[----:B------:R-:W-:Y:S01]  /*9440*/  HMMA.16816.F32 R72, R72, R2, R80 ;  /* 0x000000024848723c */ /* 0x000fe20000001850 */
[----:B------:R-:W-:Y:S01]  /*9450*/  LEA.HI.X.SX32 R20, R196, R20, 0x1, P1 ;  /* 0x00000014c4147211 */ /* 0x000fe200008f0eff */
[----:B------:R-:W-:-:S07]  /*9460*/  NOP ;  /* 0x0000000000007918 */ /* 0x000fce0000000000 */
[----:B------:R-:W-:-:S15]  /*9470*/  @P0 BRA `(.L_x_1) ;  /* 0xffffffa400c80947 */ /* 0x000fde000383ffff */
.L_x_0:
[----:B------:R-:W2:Y:S01]  /*9480*/  LDL.LU R39, [R1+0x178] ;  /* 0x0001780001277983 */ /* 0x000ea20000300800 */
[----:B------:R-:W1:Y:S01]  /*9490*/  S2R R40, SR_TID.X ;  /* 0x0000000000287919 */ /* 0x000e620000002100 */
[----:B------:R-:W3:Y:S01]  /*94a0*/  S2R R2, SR_TID.X ;  /* 0x0000000000027919 */ /* 0x000ee20000002100 */
[----:B------:R-:W4:Y:S01]  /*94b0*/  S2UR UR5, SR_CgaCtaId ;  /* 0x00000000000579c3 */ /* 0x000f220000008800 */
[----:B------:R-:W-:Y:S02]  /*94c0*/  F2FP.SATFINITE.E4M3.F32.PACK_AB_MERGE_C R68, R69, R68, RZ ;  /* 0x000000444544723e */ /* 0x000fe400048070ff */
[----:B------:R-:W-:Y:S02]  /*94d0*/  F2FP.SATFINITE.E4M3.F32.PACK_AB_MERGE_C R72, R73, R72, RZ ;  /* 0x000000484948723e */ /* 0x000fe400048070ff */
[----:B------:R-:W-:Y:S02]  /*94e0*/  F2FP.SATFINITE.E4M3.F32.PACK_AB_MERGE_C R70, R71, R70, RZ ;  /* 0x000000464746723e */ /* 0x000fe400048070ff */
[----:B------:R-:W-:Y:S01]  /*94f0*/  F2FP.SATFINITE.E4M3.F32.PACK_AB_MERGE_C R74, R75, R74, RZ ;  /* 0x0000004a4b4a723e */ /* 0x000fe200048070ff */
[----:B------:R-:W-:Y:S01]  /*9500*/  UMOV UR4, 0x400 ;  /* 0x0000040000047882 */ /* 0x000fe20000000000 */
[----:B------:R-:W-:Y:S01]  /*9510*/  LOP3.LUT R68, R68, 0xffff, RZ, 0xc0, !PT ;  /* 0x0000ffff44447812 */ /* 0x000fe200078ec0ff */
[----:B------:R-:W-:Y:S01]  /*9520*/  ULDC.64 UR6, c[0x0][0x220] ;  /* 0x0000880000067ab9 */ /* 0x000fe20000000a00 */
[----:B------:R-:W-:Y:S01]  /*9530*/  ULDC.64 UR8, c[0x0][0x228] ;  /* 0x00008a0000087ab9 */ /* 0x000fe20000000a00 */
[----:B-1----:R-:W-:Y:S01]  /*9540*/  IMAD.SHL.U32 R0, R40, 0x20, RZ ;  /* 0x0000002028007824 */ /* 0x002fe200078e00ff */
[----:B------:R-:W-:-:S02]  /*9550*/  SHF.R.S32.HI R8, RZ, 0x6, R40 ;  /* 0x00000006ff087819 */ /* 0x000fc40000011428 */
[----:B---3--:R-:W-:Y:S02]  /*9560*/  LOP3.LUT R4, R2, 0x1f, RZ, 0xc0, !PT ;  /* 0x0000001f02047812 */ /* 0x008fe400078ec0ff */
[C---:B------:R-:W-:Y:S02]  /*9570*/  LOP3.LUT R3, R0.reuse, 0x300, RZ, 0xc0, !PT ;  /* 0x0000030000037812 */ /* 0x040fe400078ec0ff */
[----:B------:R-:W-:-:S03]  /*9580*/  LOP3.LUT R0, R0, 0x60, RZ, 0xc0, !PT ;  /* 0x0000006000007812 */ /* 0x000fc600078ec0ff */
[----:B------:R-:W-:Y:S01]  /*9590*/  IMAD R5, R4, 0x4, R3 ;  /* 0x0000000404057824 */ /* 0x000fe200078e0203 */
[----:B------:R-:W-:Y:S02]  /*95a0*/  SGXT R3, R8, 0x1 ;  /* 0x000000010803781a */ /* 0x000fe40000000200 */
[----:B------:R-:W-:Y:S02]  /*95b0*/  LOP3.LUT R0, R0, 0x1c, R40, 0xf8, !PT ;  /* 0x0000001c00007812 */ /* 0x000fe400078ef828 */
[----:B------:R-:W-:Y:S02]  /*95c0*/  LOP3.LUT R2, R40, 0x40, RZ, 0xc0, !PT ;  /* 0x0000004028027812 */ /* 0x000fe400078ec0ff */
[----:B------:R-:W-:Y:S02]  /*95d0*/  LOP3.LUT R8, R0, 0x240, R3, 0x78, !PT ;  /* 0x0000024000087812 */ /* 0x000fe400078e7803 */
[----:B------:R-:W-:Y:S02]  /*95e0*/  LOP3.LUT R3, R72, 0xffff, RZ, 0xc0, !PT ;  /* 0x0000ffff48037812 */ /* 0x000fe400078ec0ff */
[----:B------:R-:W-:-:S02]  /*95f0*/  SHF.R.U32.HI R2, RZ, 0x1, R2 ;  /* 0x00000001ff027819 */ /* 0x000fc40000011602 */
[----:B------:R-:W-:Y:S02]  /*9600*/  LOP3.LUT R70, R70, 0xffff, RZ, 0xc0, !PT ;  /* 0x0000ffff46467812 */ /* 0x000fe400078ec0ff */
[----:B------:R-:W-:Y:S02]  /*9610*/  LOP3.LUT R11, R74, 0xffff, RZ, 0xc0, !PT ;  /* 0x0000ffff4a0b7812 */ /* 0x000fe400078ec0ff */
[--C-:B------:R-:W-:Y:S02]  /*9620*/  PRMT R9, R68, 0x3340, R3.reuse ;  /* 0x0000334044097816 */ /* 0x100fe40000000003 */
[----:B------:R-:W-:Y:S02]  /*9630*/  LOP3.LUT R12, R5, R2, RZ, 0x3c, !PT ;  /* 0x00000002050c7212 */ /* 0x000fe400078e3cff */
[----:B------:R-:W-:Y:S02]  /*9640*/  SHF.R.U32.HI R0, RZ, 0x8, R68 ;  /* 0x00000008ff007819 */ /* 0x000fe40000011644 */
[----:B------:R-:W-:-:S02]  /*9650*/  SHF.R.U32.HI R3, RZ, 0x8, R3 ;  /* 0x00000008ff037819 */ /* 0x000fc40000011603 */
[----:B------:R-:W-:Y:S02]  /*9660*/  SHF.R.U32.HI R2, RZ, 0x8, R70 ;  /* 0x00000008ff027819 */ /* 0x000fe40000011646 */
[--C-:B------:R-:W-:Y:S02]  /*9670*/  SHF.R.U32.HI R4, RZ, 0x8, R11.reuse ;  /* 0x00000008ff047819 */ /* 0x100fe4000001160b */
[----:B------:R-:W-:Y:S02]  /*9680*/  LOP3.LUT R5, R40, 0x20, RZ, 0xc0, !PT ;  /* 0x0000002028057812 */ /* 0x000fe400078ec0ff */
[----:B------:R-:W-:Y:S02]  /*9690*/  PRMT R10, R70, 0x3340, R11 ;  /* 0x00003340460a7816 */ /* 0x000fe4000000000b */
[----:B------:R-:W-:Y:S02]  /*96a0*/  LOP3.LUT R0, R0, 0xffff, RZ, 0xc0, !PT ;  /* 0x0000ffff00007812 */ /* 0x000fe400078ec0ff */
[----:B------:R-:W-:-:S02]  /*96b0*/  LOP3.LUT R3, R3, 0xffff, RZ, 0xc0, !PT ;  /* 0x0000ffff03037812 */ /* 0x000fc400078ec0ff */
[----:B------:R-:W-:Y:S02]  /*96c0*/  LOP3.LUT R11, R2, 0xffff, RZ, 0xc0, !PT ;  /* 0x0000ffff020b7812 */ /* 0x000fe400078ec0ff */
[----:B------:R-:W-:Y:S01]  /*96d0*/  LOP3.LUT R4, R4, 0xffff, RZ, 0xc0, !PT ;  /* 0x0000ffff04047812 */ /* 0x000fe200078ec0ff */
[----:B----4-:R-:W-:Y:S01]  /*96e0*/  ULEA UR4, UR5, UR4, 0x18 ;  /* 0x0000000405047291 */ /* 0x010fe2000f8ec03f */
[----:B------:R-:W-:Y:S01]  /*96f0*/  PRMT R0, R0, 0x3340, R3 ;  /* 0x0000334000007816 */ /* 0x000fe20000000003 */
[----:B------:R-:W-:Y:S01]  /*9700*/  IMAD R8, R5, 0x4, R8 ;  /* 0x0000000405087824 */ /* 0x000fe200078e0208 */
[----:B------:R-:W-:Y:S01]  /*9710*/  PRMT R11, R11, 0x3340, R4 ;  /* 0x000033400b0b7816 */ /* 0x000fe20000000004 */
[----:B------:R-:W-:Y:S01]  /*9720*/  ULDC UR5, c[0x0][0x244] ;  /* 0x0000910000057ab9 */ /* 0x000fe20000000800 */
[----:B------:R-:W-:Y:S01]  /*9730*/  PRMT R9, R9, 0x5410, R0 ;  /* 0x0000541009097816 */ /* 0x000fe20000000000 */
[----:B------:R-:W-:Y:S01]  /*9740*/  BAR.SYNC.DEFER_BLOCKING 0x0 ;  /* 0x0000000000007b1d */ /* 0x000fe20000010000 */
[----:B------:R-:W-:-:S02]  /*9750*/  PRMT R11, R10, 0x5410, R11 ;  /* 0x000054100a0b7816 */ /* 0x000fc4000000000b */
[----:B------:R-:W-:Y:S02]  /*9760*/  LOP3.LUT R2, R8, 0x20, RZ, 0x3c, !PT ;  /* 0x0000002008027812 */ /* 0x000fe400078e3cff */
[----:B------:R-:W-:Y:S01]  /*9770*/  LEA.HI R12, R5, R12, RZ, 0x1c ;  /* 0x0000000c050c7211 */ /* 0x000fe200078fe0ff */
[----:B------:R-:W-:Y:S04]  /*9780*/  STS [R8+UR4], R9 ;  /* 0x0000000908007988 */ /* 0x000fe80008000804 */
[----:B------:R1:W-:Y:S01]  /*9790*/  STS [R2+UR4+0x100], R11 ;  /* 0x0001000b02007988 */ /* 0x0003e20008000804 */
[----:B------:R-:W-:Y:S01]  /*97a0*/  BAR.SYNC.DEFER_BLOCKING 0x0 ;  /* 0x0000000000007b1d */ /* 0x000fe20000010000 */
[----:B------:R-:W-:-:S05]  /*97b0*/  LOP3.LUT R13, R12, 0x40, RZ, 0x3c, !PT ;  /* 0x000000400c0d7812 */ /* 0x000fca00078e3cff */
[----:B------:R-:W3:Y:S04]  /*97c0*/  LDS.U16 R16, [R12+UR4] ;  /* 0x000000040c107984 */ /* 0x000ee80008000400 */
[----:B------:R-:W4:Y:S01]  /*97d0*/  LDS.U16 R21, [R13+UR4] ;  /* 0x000000040d157984 */ /* 0x000f220008000400 */
[C---:B------:R-:W-:Y:S02]  /*97e0*/  LOP3.LUT R3, R7.reuse, R6, RZ, 0xfc, !PT ;  /* 0x0000000607037212 */ /* 0x040fe400078efcff */
[----:B-1----:R-:W-:Y:S01]  /*97f0*/  LOP3.LUT R2, R7, 0x4, R6, 0xfe, !PT ;  /* 0x0000000407027812 */ /* 0x002fe200078efe06 */
[----:B0-----:R-:W0:Y:S04]  /*9800*/  LDS.U16 R19, [R12+UR4+0x80] ;  /* 0x000080040c137984 */ /* 0x001e280008000400 */
[----:B------:R1:W5:Y:S01]  /*9810*/  LDS.U16 R18, [R13+UR4+0x80] ;  /* 0x000080040d127984 */ /* 0x0003620008000400 */
[----:B------:R-:W-:-:S02]  /*9820*/  LEA.HI R4, R40, 0x1c, RZ, 0x1b ;  /* 0x0000001c28047811 */ /* 0x000fc400078fd8ff */
[C-C-:B------:R-:W-:Y:S02]  /*9830*/  LOP3.LUT R10, R7.reuse, 0xc, R6.reuse, 0xfe, !PT ;  /* 0x0000000c070a7812 */ /* 0x140fe400078efe06 */
[C-C-:B------:R-:W-:Y:S02]  /*9840*/  LOP3.LUT R8, R7.reuse, 0x10, R6.reuse, 0xfe, !PT ;  /* 0x0000001007087812 */ /* 0x140fe400078efe06 */
[C-C-:B------:R-:W-:Y:S02]  /*9850*/  LOP3.LUT R23, R7.reuse, 0x18, R6.reuse, 0xfe, !PT ;  /* 0x0000001807177812 */ /* 0x140fe400078efe06 */
[C-C-:B------:R-:W-:Y:S02]  /*9860*/  LOP3.LUT R9, R7.reuse, 0x14, R6.reuse, 0xfe, !PT ;  /* 0x0000001407097812 */ /* 0x140fe400078efe06 */
[----:B------:R-:W-:Y:S02]  /*9870*/  LOP3.LUT R6, R7, 0x8, R6, 0xfe, !PT ;  /* 0x0000000807067812 */ /* 0x000fe400078efe06 */
[----:B---3--:R-:W-:-:S02]  /*9880*/  PRMT R15, R16, 0x7770, RZ ;  /* 0x00007770100f7816 */ /* 0x008fc400000000ff */
[C---:B----4-:R-:W-:Y:S02]  /*9890*/  PRMT R17, R21.reuse, 0x7770, RZ ;  /* 0x0000777015117816 */ /* 0x050fe400000000ff */
[----:B------:R-:W-:Y:S01]  /*98a0*/  PRMT R21, R21, 0x7771, RZ ;  /* 0x0000777115157816 */ /* 0x000fe200000000ff */
[C---:B--2---:R-:W-:Y:S01]  /*98b0*/  IMAD R0, R39.reuse, UR5, RZ ;  /* 0x0000000527007c24 */ /* 0x044fe2000f8e02ff */
[----:B------:R-:W-:Y:S01]  /*98c0*/  ISETP.GE.AND P0, PT, R39, UR8, PT ;  /* 0x0000000827007c0c */ /* 0x000fe2000bf06270 */
[----:B------:R-:W-:-:S03]  /*98d0*/  ULDC UR5, c[0x0][0x248] ;  /* 0x0000920000057ab9 */ /* 0x000fc60000000800 */
[----:B------:R-:W-:Y:S01]  /*98e0*/  IADD3 R20, P1, R0, UR6, RZ ;  /* 0x0000000600147c10 */ /* 0x000fe2000ff3e0ff */
[----:B------:R-:W-:-:S03]  /*98f0*/  IMAD R5, R2, UR5, RZ ;  /* 0x0000000502057c24 */ /* 0x000fc6000f8e02ff */
[----:B------:R-:W-:Y:S02]  /*9900*/  LEA.HI.X.SX32 R22, R0, UR7, 0x1, P1 ;  /* 0x0000000700167c11 */ /* 0x000fe400088f0eff */
[C---:B------:R-:W-:Y:S01]  /*9910*/  ISETP.LT.AND P1, PT, R3.reuse, UR9, !P0 ;  /* 0x0000000903007c0c */ /* 0x040fe2000c721270 */
[----:B------:R-:W-:Y:S01]  /*9920*/  IMAD R3, R3, UR5, RZ ;  /* 0x0000000503037c24 */ /* 0x000fe2000f8e02ff */
[----:B------:R-:W-:Y:S02]  /*9930*/  ISETP.LT.AND P4, PT, R2, UR9, !P0 ;  /* 0x0000000902007c0c */ /* 0x000fe4000c781270 */
[----:B------:R-:W-:Y:S02]  /*9940*/  LOP3.LUT R0, R7, R4, RZ, 0xfc, !PT ;  /* 0x0000000407007212 */ /* 0x000fe400078efcff */
[-C--:B------:R-:W-:Y:S02]  /*9950*/  IADD3 R2, P2, R3, R20.reuse, RZ ;  /* 0x0000001403027210 */ /* 0x080fe40007f5e0ff */
[----:B------:R-:W-:-:S02]  /*9960*/  IADD3 R4, P3, R5, R20, RZ ;  /* 0x0000001405047210 */ /* 0x000fc40007f7e0ff */
[-C--:B------:R-:W-:Y:S02]  /*9970*/  LEA.HI.X.SX32 R3, R3, R22.reuse, 0x1, P2 ;  /* 0x0000001603037211 */ /* 0x080fe400010f0eff */
[----:B------:R-:W-:-:S03]  /*9980*/  LEA.HI.X.SX32 R5, R5, R22, 0x1, P3 ;  /* 0x0000001605057211 */ /* 0x000fc600018f0eff */
[----:B------:R2:W-:Y:S04]  /*9990*/  @P1 STG.E.U8 desc[UR10][R2.64], R15 ;  /* 0x0000000f02001986 */ /* 0x0005e8000c10110a */
[----:B------:R3:W-:Y:S01]  /*99a0*/  @P4 STG.E.U8 desc[UR10][R4.64], R17 ;  /* 0x0000001104004986 */ /* 0x0007e2000c10110a */
[C---:B------:R-:W-:Y:S01]  /*99b0*/  ISETP.LT.AND P4, PT, R10.reuse, UR9, !P0 ;  /* 0x000000090a007c0c */ /* 0x040fe2000c781270 */
[----:B------:R-:W-:Y:S02]  /*99c0*/  IMAD R10, R10, UR5, RZ ;  /* 0x000000050a0a7c24 */ /* 0x000fe4000f8e02ff */
[----:B------:R-:W-:Y:S02]  /*99d0*/  IMAD R11, R8, UR5, RZ ;  /* 0x00000005080b7c24 */ /* 0x000fe4000f8e02ff */
[----:B-1----:R-:W-:Y:S01]  /*99e0*/  IMAD R13, R23, UR5, RZ ;  /* 0x00000005170d7c24 */ /* 0x002fe2000f8e02ff */
[----:B--2---:R-:W-:Y:S01]  /*99f0*/  IADD3 R2, P1, R10, R20, RZ ;  /* 0x000000140a027210 */ /* 0x004fe20007f3e0ff */
[C---:B------:R-:W-:Y:S01]  /*9a00*/  IMAD R7, R6.reuse, UR5, RZ ;  /* 0x0000000506077c24 */ /* 0x040fe2000f8e02ff */
[----:B------:R-:W-:-:S02]  /*9a10*/  ISETP.LT.AND P5, PT, R6, UR9, !P0 ;  /* 0x0000000906007c0c */ /* 0x000fc4000c7a1270 */
[----:B---3--:R-:W-:Y:S02]  /*9a20*/  IADD3 R4, P2, R11, R20, RZ ;  /* 0x000000140b047210 */ /* 0x008fe40007f5e0ff */
[----:B------:R-:W-:Y:S02]  /*9a30*/  LEA.HI.X.SX32 R3, R10, R22, 0x1, P1 ;  /* 0x000000160a037211 */ /* 0x000fe400008f0eff */
[-C--:B------:R-:W-:Y:S01]  /*9a40*/  IADD3 R10, P1, R13, R20.reuse, RZ ;  /* 0x000000140d0a7210 */ /* 0x080fe20007f3e0ff */
[----:B------:R-:W-:Y:S01]  /*9a50*/  IMAD R12, R9, UR5, RZ ;  /* 0x00000005090c7c24 */ /* 0x000fe2000f8e02ff */
[----:B------:R-:W-:Y:S02]  /*9a60*/  ISETP.LT.AND P3, PT, R8, UR9, !P0 ;  /* 0x0000000908007c0c */ /* 0x000fe4000c761270 */
[----:B------:R-:W-:Y:S02]  /*9a70*/  IADD3 R6, P6, R7, R20, RZ ;  /* 0x0000001407067210 */ /* 0x000fe40007fde0ff */
[----:B------:R-:W-:-:S02]  /*9a80*/  LEA.HI.X.SX32 R5, R11, R22, 0x1, P2 ;  /* 0x000000160b057211 */ /* 0x000fc400010f0eff */
[----:B------:R-:W-:Y:S02]  /*9a90*/  ISETP.LT.AND P2, PT, R9, UR9, !P0 ;  /* 0x0000000909007c0c */ /* 0x000fe4000c741270 */
[-C--:B------:R-:W-:Y:S02]  /*9aa0*/  LEA.HI.X.SX32 R11, R13, R22.reuse, 0x1, P1 ;  /* 0x000000160d0b7211 */ /* 0x080fe400008f0eff */
[----:B------:R-:W-:Y:S02]  /*9ab0*/  ISETP.LT.AND P1, PT, R23, UR9, !P0 ;  /* 0x0000000917007c0c */ /* 0x000fe4000c721270 */
[----:B------:R-:W-:Y:S02]  /*9ac0*/  ISETP.LT.AND P0, PT, R0, UR9, !P0 ;  /* 0x0000000900007c0c */ /* 0x000fe4000c701270 */
[----:B------:R-:W-:Y:S02]  /*9ad0*/  LEA.HI.X.SX32 R7, R7, R22, 0x1, P6 ;  /* 0x0000001607077211 */ /* 0x000fe400030f0eff */
[----:B------:R-:W-:-:S02]  /*9ae0*/  IADD3 R8, P6, R12, R20, RZ ;  /* 0x000000140c087210 */ /* 0x000fc40007fde0ff */
[C---:B0-----:R-:W-:Y:S02]  /*9af0*/  PRMT R17, R19.reuse, 0x7770, RZ ;  /* 0x0000777013117816 */ /* 0x041fe400000000ff */
[----:B-----5:R-:W-:Y:S01]  /*9b00*/  PRMT R23, R18, 0x7770, RZ ;  /* 0x0000777012177816 */ /* 0x020fe200000000ff */
[----:B------:R-:W-:Y:S01]  /*9b10*/  IMAD R14, R0, UR5, RZ ;  /* 0x00000005000e7c24 */ /* 0x000fe2000f8e02ff */
[----:B------:R-:W-:Y:S02]  /*9b20*/  PRMT R15, R16, 0x7771, RZ ;  /* 0x00007771100f7816 */ /* 0x000fe400000000ff */
[----:B------:R-:W-:Y:S01]  /*9b30*/  LEA.HI.X.SX32 R9, R12, R22, 0x1, P6 ;  /* 0x000000160c097211 */ /* 0x000fe200030f0eff */
[----:B------:R0:W-:Y:S01]  /*9b40*/  @P5 STG.E.U8 desc[UR10][R6.64], R17 ;  /* 0x0000001106005986 */ /* 0x0001e2000c10110a */
[----:B------:R-:W-:-:S03]  /*9b50*/  PRMT R19, R19, 0x7771, RZ ;  /* 0x0000777113137816 */ /* 0x000fc600000000ff */
[----:B------:R0:W-:Y:S01]  /*9b60*/  @P4 STG.E.U8 desc[UR10][R2.64], R23 ;  /* 0x0000001702004986 */ /* 0x0001e2000c10110a */
[----:B------:R-:W-:-:S03]  /*9b70*/  IADD3 R12, P6, R14, R20, RZ ;  /* 0x000000140e0c7210 */ /* 0x000fc60007fde0ff */
[----:B------:R0:W-:Y:S04]  /*9b80*/  @P3 STG.E.U8 desc[UR10][R4.64], R15 ;  /* 0x0000000f04003986 */ /* 0x0001e8000c10110a */
[----:B------:R0:W-:Y:S01]  /*9b90*/  @P2 STG.E.U8 desc[UR10][R8.64], R21 ;  /* 0x0000001508002986 */ /* 0x0001e2000c10110a */
[----:B------:R-:W-:-:S03]  /*9ba0*/  LEA.HI.X.SX32 R13, R14, R22, 0x1, P6 ;  /* 0x000000160e0d7211 */ /* 0x000fc600030f0eff */
[----:B------:R0:W-:Y:S01]  /*9bb0*/  @P1 STG.E.U8 desc[UR10][R10.64], R19 ;  /* 0x000000130a001986 */ /* 0x0001e2000c10110a */
[----:B------:R-:W-:Y:S05]  /*9bc0*/  @!P0 EXIT ;  /* 0x000000000000894d */ /* 0x000fea0003800000 */
[----:B0-----:R-:W-:-:S05]  /*9bd0*/  PRMT R3, R18, 0x7771, RZ ;  /* 0x0000777112037816 */ /* 0x001fca00000000ff */
[----:B------:R-:W-:Y:S01]  /*9be0*/  STG.E.U8 desc[UR10][R12.64], R3 ;  /* 0x000000030c007986 */ /* 0x000fe2000c10110a */
[----:B------:R-:W-:Y:S05]  /*9bf0*/  EXIT ;  /* 0x000000000000794d */ /* 0x000fea0003800000 */
.L_x_2:
[----:B------:R-:W-:-:S00]  /*9c00*/  BRA `(.L_x_2) ;  /* 0xfffffffc00fc7947 */ /* 0x000fc0000383ffff */
[----:B------:R-:W-:-:S00]  /*9c10*/  NOP ;  /* 0x0000000000007918 */ /* 0x000fc00000000000 */
        /* <DEDUP_REMOVED lines=14> */
.L_x_3:


//--------------------- .nv.shared.matmul_kernel  --------------------------
	.section	.nv.shared.matmul_kernel,"aw",@nobits
	.sectionflags	@""
	.align	16
	.zero		1024


//--------------------- .nv.shared.reserved.0     --------------------------
	.section	.nv.shared.reserved.0,"aw",@nobits
	.weak		__nv_reservedSMEM_offset_0_alias
	.size		__nv_reservedSMEM_offset_0_alias, 0, 0
	.other		__nv_reservedSMEM_offset_0_alias,@"STO_CUDA_RESERVED_SHARED STV_DEFAULT"
__nv_reservedSMEM_offset_0_alias:
	.zero		0


//--------------------- .nv.constant0.matmul_kernel --------------------------
	.section	.nv.constant0.matmul_kernel,"a",@progbits
	.sectionflags	@""
	.align	4
.nv.constant0.matmul_kernel:
	.zero		608


//--------------------- SYMBOLS --------------------------

	.type		.nv.reservedSmem.offset0,@object
	.size		.nv.reservedSmem.offset0,0x4
